//
// Generated by NVIDIA NVVM Compiler
//
// Compiler Build ID: CL-36424714
// Cuda compilation tools, release 13.0, V13.0.88
// Based on NVVM 20.0.0
//

.version 9.0
.target sm_100
.address_size 64

	// .globl	_Z17matrixMulRegisterILi32ELi4EEvPfS0_S0_iii
// _ZZ17matrixMulRegisterILi32ELi4EEvPfS0_S0_iiiE2As has been demoted
// _ZZ17matrixMulRegisterILi32ELi4EEvPfS0_S0_iiiE2Bs has been demoted

.visible .entry _Z17matrixMulRegisterILi32ELi4EEvPfS0_S0_iii(
	.param .u64 .ptr .align 1 _Z17matrixMulRegisterILi32ELi4EEvPfS0_S0_iii_param_0,
	.param .u64 .ptr .align 1 _Z17matrixMulRegisterILi32ELi4EEvPfS0_S0_iii_param_1,
	.param .u64 .ptr .align 1 _Z17matrixMulRegisterILi32ELi4EEvPfS0_S0_iii_param_2,
	.param .u32 _Z17matrixMulRegisterILi32ELi4EEvPfS0_S0_iii_param_3,
	.param .u32 _Z17matrixMulRegisterILi32ELi4EEvPfS0_S0_iii_param_4,
	.param .u32 _Z17matrixMulRegisterILi32ELi4EEvPfS0_S0_iii_param_5
)
{
	.reg .pred 	%p<78>;
	.reg .b32 	%r<85>;
	.reg .b32 	%f<1355>;
	.reg .b64 	%rd<47>;
	// demoted variable
	.shared .align 4 .b8 _ZZ17matrixMulRegisterILi32ELi4EEvPfS0_S0_iiiE2As[4224];
	// demoted variable
	.shared .align 4 .b8 _ZZ17matrixMulRegisterILi32ELi4EEvPfS0_S0_iiiE2Bs[4224];
	ld.param.u64 	%rd10, [_Z17matrixMulRegisterILi32ELi4EEvPfS0_S0_iii_param_0];
	ld.param.u64 	%rd11, [_Z17matrixMulRegisterILi32ELi4EEvPfS0_S0_iii_param_1];
	ld.param.u64 	%rd12, [_Z17matrixMulRegisterILi32ELi4EEvPfS0_S0_iii_param_2];
	ld.param.u32 	%r46, [_Z17matrixMulRegisterILi32ELi4EEvPfS0_S0_iii_param_3];
	ld.param.u32 	%r47, [_Z17matrixMulRegisterILi32ELi4EEvPfS0_S0_iii_param_4];
	ld.param.u32 	%r48, [_Z17matrixMulRegisterILi32ELi4EEvPfS0_S0_iii_param_5];
	cvta.to.global.u64 	%rd1, %rd10;
	cvta.to.global.u64 	%rd2, %rd11;
	cvta.to.global.u64 	%rd3, %rd12;
	mov.u32 	%r81, %tid.y;
	mov.u32 	%r76, %tid.x;
	mov.u32 	%r49, %ctaid.y;
	shl.b32 	%r50, %r49, 5;
	add.s32 	%r3, %r50, %r81;
	mov.u32 	%r51, %ctaid.x;
	shl.b32 	%r4, %r51, 5;
	add.s32 	%r5, %r4, %r76;
	add.s32 	%r52, %r3, %r81;
	setp.ge.s32 	%p1, %r52, %r46;
	add.s32 	%r53, %r5, %r76;
	setp.ge.s32 	%p2, %r53, %r47;
	or.pred  	%p3, %p1, %p2;
	@%p3 bra 	$L__BB0_52;
	setp.lt.s32 	%p4, %r48, 1;
	mov.f32 	%f1339, 0f00000000;
	mov.f32 	%f1340, %f1339;
	mov.f32 	%f1341, %f1339;
	mov.f32 	%f1342, %f1339;
	mov.f32 	%f1343, %f1339;
	mov.f32 	%f1344, %f1339;
	mov.f32 	%f1345, %f1339;
	mov.f32 	%f1346, %f1339;
	mov.f32 	%f1347, %f1339;
	mov.f32 	%f1348, %f1339;
	mov.f32 	%f1349, %f1339;
	mov.f32 	%f1350, %f1339;
	mov.f32 	%f1351, %f1339;
	mov.f32 	%f1352, %f1339;
	mov.f32 	%f1353, %f1339;
	mov.f32 	%f1354, %f1339;
	@%p4 bra 	$L__BB0_20;
	add.s32 	%r54, %r48, 31;
	shr.u32 	%r55, %r54, 5;
	shl.b32 	%r56, %r76, 2;
	mov.u32 	%r57, _ZZ17matrixMulRegisterILi32ELi4EEvPfS0_S0_iiiE2As;
	mov.u32 	%r58, _ZZ17matrixMulRegisterILi32ELi4EEvPfS0_S0_iiiE2Bs;
	mad.lo.s32 	%r59, %r81, 528, %r57;
	add.s32 	%r6, %r59, 124;
	mul.lo.s32 	%r60, %r3, %r48;
	add.s32 	%r7, %r59, %r56;
	add.s32 	%r61, %r60, %r48;
	add.s32 	%r62, %r61, %r48;
	add.s32 	%r63, %r62, %r48;
	shl.b32 	%r64, %r76, 4;
	add.s32 	%r9, %r58, %r64;
	mad.lo.s32 	%r8, %r81, 132, %r9;
	neg.s32 	%r84, %r55;
	mul.lo.s32 	%r83, %r81, %r47;
	shl.b32 	%r12, %r47, 5;
	add.s32 	%r65, %r76, %r83;
	add.s32 	%r82, %r65, %r4;
	add.s32 	%r80, %r76, %r63;
	add.s32 	%r79, %r76, %r62;
	add.s32 	%r78, %r76, %r61;
	add.s32 	%r77, %r76, %r60;
	mov.f32 	%f1339, 0f00000000;
	cvt.s64.s32 	%rd24, %r5;
$L__BB0_3:
	setp.ge.u32 	%p5, %r3, %r46;
	setp.ge.s32 	%p6, %r76, %r48;
	or.pred  	%p7, %p5, %p6;
	@%p7 bra 	$L__BB0_5;
	mul.wide.u32 	%rd13, %r77, 4;
	add.s64 	%rd14, %rd1, %rd13;
	ld.global.f32 	%f51, [%rd14];
	st.shared.f32 	[%r7], %f51;
$L__BB0_5:
	add.s32 	%r66, %r3, 1;
	setp.ge.u32 	%p9, %r66, %r46;
	or.pred  	%p10, %p9, %p6;
	@%p10 bra 	$L__BB0_7;
	mul.wide.u32 	%rd15, %r78, 4;
	add.s64 	%rd16, %rd1, %rd15;
	ld.global.f32 	%f52, [%rd16];
	st.shared.f32 	[%r7+132], %f52;
$L__BB0_7:
	add.s32 	%r67, %r3, 2;
	setp.ge.u32 	%p12, %r67, %r46;
	or.pred  	%p13, %p12, %p6;
	@%p13 bra 	$L__BB0_9;
	mul.wide.u32 	%rd17, %r79, 4;
	add.s64 	%rd18, %rd1, %rd17;
	ld.global.f32 	%f53, [%rd18];
	st.shared.f32 	[%r7+264], %f53;
$L__BB0_9:
	add.s32 	%r68, %r3, 3;
	setp.ge.u32 	%p15, %r68, %r46;
	or.pred  	%p16, %p15, %p6;
	@%p16 bra 	$L__BB0_11;
	mul.wide.u32 	%rd19, %r80, 4;
	add.s64 	%rd20, %rd1, %rd19;
	ld.global.f32 	%f54, [%rd20];
	st.shared.f32 	[%r7+396], %f54;
$L__BB0_11:
	setp.ge.s32 	%p17, %r5, %r47;
	setp.ge.s32 	%p18, %r81, %r48;
	or.pred  	%p19, %p18, %p17;
	@%p19 bra 	$L__BB0_13;
	mul.wide.s32 	%rd21, %r82, 4;
	add.s64 	%rd22, %rd2, %rd21;
	ld.global.f32 	%f55, [%rd22];
	st.shared.f32 	[%r8], %f55;
$L__BB0_13:
	add.s32 	%r69, %r5, 1;
	setp.ge.s32 	%p21, %r69, %r47;
	cvt.s64.s32 	%rd23, %r83;
	add.s64 	%rd25, %rd24, %rd23;
	shl.b64 	%rd26, %rd25, 2;
	add.s64 	%rd4, %rd2, %rd26;
	or.pred  	%p22, %p18, %p21;
	@%p22 bra 	$L__BB0_15;
	ld.global.f32 	%f56, [%rd4+4];
	st.shared.f32 	[%r8+4], %f56;
$L__BB0_15:
	add.s32 	%r70, %r5, 2;
	setp.ge.s32 	%p24, %r70, %r47;
	or.pred  	%p25, %p18, %p24;
	@%p25 bra 	$L__BB0_17;
	ld.global.f32 	%f57, [%rd4+8];
	st.shared.f32 	[%r8+8], %f57;
$L__BB0_17:
	add.s32 	%r71, %r5, 3;
	setp.ge.s32 	%p27, %r71, %r47;
	or.pred  	%p28, %p18, %p27;
	@%p28 bra 	$L__BB0_19;
	ld.global.f32 	%f58, [%rd4+12];
	st.shared.f32 	[%r8+12], %f58;
$L__BB0_19:
	bar.sync 	0;
	ld.shared.f32 	%f59, [%r6+-124];
	ld.shared.f32 	%f60, [%r9];
	add.f32 	%f61, %f59, %f60;
	add.f32 	%f62, %f1354, %f61;
	ld.shared.f32 	%f63, [%r9+4];
	add.f32 	%f64, %f59, %f63;
	add.f32 	%f65, %f1353, %f64;
	ld.shared.f32 	%f66, [%r9+8];
	add.f32 	%f67, %f59, %f66;
	add.f32 	%f68, %f1352, %f67;
	ld.shared.f32 	%f69, [%r9+12];
	add.f32 	%f70, %f59, %f69;
	add.f32 	%f71, %f1351, %f70;
	ld.shared.f32 	%f72, [%r6+8];
	add.f32 	%f73, %f72, %f60;
	add.f32 	%f74, %f1350, %f73;
	add.f32 	%f75, %f72, %f63;
	add.f32 	%f76, %f1349, %f75;
	add.f32 	%f77, %f72, %f66;
	add.f32 	%f78, %f1348, %f77;
	add.f32 	%f79, %f72, %f69;
	add.f32 	%f80, %f1347, %f79;
	ld.shared.f32 	%f81, [%r6+140];
	add.f32 	%f82, %f81, %f60;
	add.f32 	%f83, %f1346, %f82;
	add.f32 	%f84, %f81, %f63;
	add.f32 	%f85, %f1345, %f84;
	add.f32 	%f86, %f81, %f66;
	add.f32 	%f87, %f1344, %f86;
	add.f32 	%f88, %f81, %f69;
	add.f32 	%f89, %f1343, %f88;
	ld.shared.f32 	%f90, [%r6+272];
	add.f32 	%f91, %f90, %f60;
	add.f32 	%f92, %f1342, %f91;
	add.f32 	%f93, %f90, %f63;
	add.f32 	%f94, %f1341, %f93;
	add.f32 	%f95, %f90, %f66;
	add.f32 	%f96, %f1340, %f95;
	add.f32 	%f97, %f90, %f69;
	add.f32 	%f98, %f1339, %f97;
	ld.shared.f32 	%f99, [%r6+-120];
	ld.shared.f32 	%f100, [%r9+132];
	add.f32 	%f101, %f99, %f100;
	add.f32 	%f102, %f62, %f101;
	ld.shared.f32 	%f103, [%r9+136];
	add.f32 	%f104, %f99, %f103;
	add.f32 	%f105, %f65, %f104;
	ld.shared.f32 	%f106, [%r9+140];
	add.f32 	%f107, %f99, %f106;
	add.f32 	%f108, %f68, %f107;
	ld.shared.f32 	%f109, [%r9+144];
	add.f32 	%f110, %f99, %f109;
	add.f32 	%f111, %f71, %f110;
	ld.shared.f32 	%f112, [%r6+12];
	add.f32 	%f113, %f112, %f100;
	add.f32 	%f114, %f74, %f113;
	add.f32 	%f115, %f112, %f103;
	add.f32 	%f116, %f76, %f115;
	add.f32 	%f117, %f112, %f106;
	add.f32 	%f118, %f78, %f117;
	add.f32 	%f119, %f112, %f109;
	add.f32 	%f120, %f80, %f119;
	ld.shared.f32 	%f121, [%r6+144];
	add.f32 	%f122, %f121, %f100;
	add.f32 	%f123, %f83, %f122;
	add.f32 	%f124, %f121, %f103;
	add.f32 	%f125, %f85, %f124;
	add.f32 	%f126, %f121, %f106;
	add.f32 	%f127, %f87, %f126;
	add.f32 	%f128, %f121, %f109;
	add.f32 	%f129, %f89, %f128;
	ld.shared.f32 	%f130, [%r6+276];
	add.f32 	%f131, %f130, %f100;
	add.f32 	%f132, %f92, %f131;
	add.f32 	%f133, %f130, %f103;
	add.f32 	%f134, %f94, %f133;
	add.f32 	%f135, %f130, %f106;
	add.f32 	%f136, %f96, %f135;
	add.f32 	%f137, %f130, %f109;
	add.f32 	%f138, %f98, %f137;
	ld.shared.f32 	%f139, [%r6+-116];
	ld.shared.f32 	%f140, [%r9+264];
	add.f32 	%f141, %f139, %f140;
	add.f32 	%f142, %f102, %f141;
	ld.shared.f32 	%f143, [%r9+268];
	add.f32 	%f144, %f139, %f143;
	add.f32 	%f145, %f105, %f144;
	ld.shared.f32 	%f146, [%r9+272];
	add.f32 	%f147, %f139, %f146;
	add.f32 	%f148, %f108, %f147;
	ld.shared.f32 	%f149, [%r9+276];
	add.f32 	%f150, %f139, %f149;
	add.f32 	%f151, %f111, %f150;
	ld.shared.f32 	%f152, [%r6+16];
	add.f32 	%f153, %f152, %f140;
	add.f32 	%f154, %f114, %f153;
	add.f32 	%f155, %f152, %f143;
	add.f32 	%f156, %f116, %f155;
	add.f32 	%f157, %f152, %f146;
	add.f32 	%f158, %f118, %f157;
	add.f32 	%f159, %f152, %f149;
	add.f32 	%f160, %f120, %f159;
	ld.shared.f32 	%f161, [%r6+148];
	add.f32 	%f162, %f161, %f140;
	add.f32 	%f163, %f123, %f162;
	add.f32 	%f164, %f161, %f143;
	add.f32 	%f165, %f125, %f164;
	add.f32 	%f166, %f161, %f146;
	add.f32 	%f167, %f127, %f166;
	add.f32 	%f168, %f161, %f149;
	add.f32 	%f169, %f129, %f168;
	ld.shared.f32 	%f170, [%r6+280];
	add.f32 	%f171, %f170, %f140;
	add.f32 	%f172, %f132, %f171;
	add.f32 	%f173, %f170, %f143;
	add.f32 	%f174, %f134, %f173;
	add.f32 	%f175, %f170, %f146;
	add.f32 	%f176, %f136, %f175;
	add.f32 	%f177, %f170, %f149;
	add.f32 	%f178, %f138, %f177;
	ld.shared.f32 	%f179, [%r6+-112];
	ld.shared.f32 	%f180, [%r9+396];
	add.f32 	%f181, %f179, %f180;
	add.f32 	%f182, %f142, %f181;
	ld.shared.f32 	%f183, [%r9+400];
	add.f32 	%f184, %f179, %f183;
	add.f32 	%f185, %f145, %f184;
	ld.shared.f32 	%f186, [%r9+404];
	add.f32 	%f187, %f179, %f186;
	add.f32 	%f188, %f148, %f187;
	ld.shared.f32 	%f189, [%r9+408];
	add.f32 	%f190, %f179, %f189;
	add.f32 	%f191, %f151, %f190;
	ld.shared.f32 	%f192, [%r6+20];
	add.f32 	%f193, %f192, %f180;
	add.f32 	%f194, %f154, %f193;
	add.f32 	%f195, %f192, %f183;
	add.f32 	%f196, %f156, %f195;
	add.f32 	%f197, %f192, %f186;
	add.f32 	%f198, %f158, %f197;
	add.f32 	%f199, %f192, %f189;
	add.f32 	%f200, %f160, %f199;
	ld.shared.f32 	%f201, [%r6+152];
	add.f32 	%f202, %f201, %f180;
	add.f32 	%f203, %f163, %f202;
	add.f32 	%f204, %f201, %f183;
	add.f32 	%f205, %f165, %f204;
	add.f32 	%f206, %f201, %f186;
	add.f32 	%f207, %f167, %f206;
	add.f32 	%f208, %f201, %f189;
	add.f32 	%f209, %f169, %f208;
	ld.shared.f32 	%f210, [%r6+284];
	add.f32 	%f211, %f210, %f180;
	add.f32 	%f212, %f172, %f211;
	add.f32 	%f213, %f210, %f183;
	add.f32 	%f214, %f174, %f213;
	add.f32 	%f215, %f210, %f186;
	add.f32 	%f216, %f176, %f215;
	add.f32 	%f217, %f210, %f189;
	add.f32 	%f218, %f178, %f217;
	ld.shared.f32 	%f219, [%r6+-108];
	ld.shared.f32 	%f220, [%r9+528];
	add.f32 	%f221, %f219, %f220;
	add.f32 	%f222, %f182, %f221;
	ld.shared.f32 	%f223, [%r9+532];
	add.f32 	%f224, %f219, %f223;
	add.f32 	%f225, %f185, %f224;
	ld.shared.f32 	%f226, [%r9+536];
	add.f32 	%f227, %f219, %f226;
	add.f32 	%f228, %f188, %f227;
	ld.shared.f32 	%f229, [%r9+540];
	add.f32 	%f230, %f219, %f229;
	add.f32 	%f231, %f191, %f230;
	ld.shared.f32 	%f232, [%r6+24];
	add.f32 	%f233, %f232, %f220;
	add.f32 	%f234, %f194, %f233;
	add.f32 	%f235, %f232, %f223;
	add.f32 	%f236, %f196, %f235;
	add.f32 	%f237, %f232, %f226;
	add.f32 	%f238, %f198, %f237;
	add.f32 	%f239, %f232, %f229;
	add.f32 	%f240, %f200, %f239;
	ld.shared.f32 	%f241, [%r6+156];
	add.f32 	%f242, %f241, %f220;
	add.f32 	%f243, %f203, %f242;
	add.f32 	%f244, %f241, %f223;
	add.f32 	%f245, %f205, %f244;
	add.f32 	%f246, %f241, %f226;
	add.f32 	%f247, %f207, %f246;
	add.f32 	%f248, %f241, %f229;
	add.f32 	%f249, %f209, %f248;
	ld.shared.f32 	%f250, [%r6+288];
	add.f32 	%f251, %f250, %f220;
	add.f32 	%f252, %f212, %f251;
	add.f32 	%f253, %f250, %f223;
	add.f32 	%f254, %f214, %f253;
	add.f32 	%f255, %f250, %f226;
	add.f32 	%f256, %f216, %f255;
	add.f32 	%f257, %f250, %f229;
	add.f32 	%f258, %f218, %f257;
	ld.shared.f32 	%f259, [%r6+-104];
	ld.shared.f32 	%f260, [%r9+660];
	add.f32 	%f261, %f259, %f260;
	add.f32 	%f262, %f222, %f261;
	ld.shared.f32 	%f263, [%r9+664];
	add.f32 	%f264, %f259, %f263;
	add.f32 	%f265, %f225, %f264;
	ld.shared.f32 	%f266, [%r9+668];
	add.f32 	%f267, %f259, %f266;
	add.f32 	%f268, %f228, %f267;
	ld.shared.f32 	%f269, [%r9+672];
	add.f32 	%f270, %f259, %f269;
	add.f32 	%f271, %f231, %f270;
	ld.shared.f32 	%f272, [%r6+28];
	add.f32 	%f273, %f272, %f260;
	add.f32 	%f274, %f234, %f273;
	add.f32 	%f275, %f272, %f263;
	add.f32 	%f276, %f236, %f275;
	add.f32 	%f277, %f272, %f266;
	add.f32 	%f278, %f238, %f277;
	add.f32 	%f279, %f272, %f269;
	add.f32 	%f280, %f240, %f279;
	ld.shared.f32 	%f281, [%r6+160];
	add.f32 	%f282, %f281, %f260;
	add.f32 	%f283, %f243, %f282;
	add.f32 	%f284, %f281, %f263;
	add.f32 	%f285, %f245, %f284;
	add.f32 	%f286, %f281, %f266;
	add.f32 	%f287, %f247, %f286;
	add.f32 	%f288, %f281, %f269;
	add.f32 	%f289, %f249, %f288;
	ld.shared.f32 	%f290, [%r6+292];
	add.f32 	%f291, %f290, %f260;
	add.f32 	%f292, %f252, %f291;
	add.f32 	%f293, %f290, %f263;
	add.f32 	%f294, %f254, %f293;
	add.f32 	%f295, %f290, %f266;
	add.f32 	%f296, %f256, %f295;
	add.f32 	%f297, %f290, %f269;
	add.f32 	%f298, %f258, %f297;
	ld.shared.f32 	%f299, [%r6+-100];
	ld.shared.f32 	%f300, [%r9+792];
	add.f32 	%f301, %f299, %f300;
	add.f32 	%f302, %f262, %f301;
	ld.shared.f32 	%f303, [%r9+796];
	add.f32 	%f304, %f299, %f303;
	add.f32 	%f305, %f265, %f304;
	ld.shared.f32 	%f306, [%r9+800];
	add.f32 	%f307, %f299, %f306;
	add.f32 	%f308, %f268, %f307;
	ld.shared.f32 	%f309, [%r9+804];
	add.f32 	%f310, %f299, %f309;
	add.f32 	%f311, %f271, %f310;
	ld.shared.f32 	%f312, [%r6+32];
	add.f32 	%f313, %f312, %f300;
	add.f32 	%f314, %f274, %f313;
	add.f32 	%f315, %f312, %f303;
	add.f32 	%f316, %f276, %f315;
	add.f32 	%f317, %f312, %f306;
	add.f32 	%f318, %f278, %f317;
	add.f32 	%f319, %f312, %f309;
	add.f32 	%f320, %f280, %f319;
	ld.shared.f32 	%f321, [%r6+164];
	add.f32 	%f322, %f321, %f300;
	add.f32 	%f323, %f283, %f322;
	add.f32 	%f324, %f321, %f303;
	add.f32 	%f325, %f285, %f324;
	add.f32 	%f326, %f321, %f306;
	add.f32 	%f327, %f287, %f326;
	add.f32 	%f328, %f321, %f309;
	add.f32 	%f329, %f289, %f328;
	ld.shared.f32 	%f330, [%r6+296];
	add.f32 	%f331, %f330, %f300;
	add.f32 	%f332, %f292, %f331;
	add.f32 	%f333, %f330, %f303;
	add.f32 	%f334, %f294, %f333;
	add.f32 	%f335, %f330, %f306;
	add.f32 	%f336, %f296, %f335;
	add.f32 	%f337, %f330, %f309;
	add.f32 	%f338, %f298, %f337;
	ld.shared.f32 	%f339, [%r6+-96];
	ld.shared.f32 	%f340, [%r9+924];
	add.f32 	%f341, %f339, %f340;
	add.f32 	%f342, %f302, %f341;
	ld.shared.f32 	%f343, [%r9+928];
	add.f32 	%f344, %f339, %f343;
	add.f32 	%f345, %f305, %f344;
	ld.shared.f32 	%f346, [%r9+932];
	add.f32 	%f347, %f339, %f346;
	add.f32 	%f348, %f308, %f347;
	ld.shared.f32 	%f349, [%r9+936];
	add.f32 	%f350, %f339, %f349;
	add.f32 	%f351, %f311, %f350;
	ld.shared.f32 	%f352, [%r6+36];
	add.f32 	%f353, %f352, %f340;
	add.f32 	%f354, %f314, %f353;
	add.f32 	%f355, %f352, %f343;
	add.f32 	%f356, %f316, %f355;
	add.f32 	%f357, %f352, %f346;
	add.f32 	%f358, %f318, %f357;
	add.f32 	%f359, %f352, %f349;
	add.f32 	%f360, %f320, %f359;
	ld.shared.f32 	%f361, [%r6+168];
	add.f32 	%f362, %f361, %f340;
	add.f32 	%f363, %f323, %f362;
	add.f32 	%f364, %f361, %f343;
	add.f32 	%f365, %f325, %f364;
	add.f32 	%f366, %f361, %f346;
	add.f32 	%f367, %f327, %f366;
	add.f32 	%f368, %f361, %f349;
	add.f32 	%f369, %f329, %f368;
	ld.shared.f32 	%f370, [%r6+300];
	add.f32 	%f371, %f370, %f340;
	add.f32 	%f372, %f332, %f371;
	add.f32 	%f373, %f370, %f343;
	add.f32 	%f374, %f334, %f373;
	add.f32 	%f375, %f370, %f346;
	add.f32 	%f376, %f336, %f375;
	add.f32 	%f377, %f370, %f349;
	add.f32 	%f378, %f338, %f377;
	ld.shared.f32 	%f379, [%r6+-92];
	ld.shared.f32 	%f380, [%r9+1056];
	add.f32 	%f381, %f379, %f380;
	add.f32 	%f382, %f342, %f381;
	ld.shared.f32 	%f383, [%r9+1060];
	add.f32 	%f384, %f379, %f383;
	add.f32 	%f385, %f345, %f384;
	ld.shared.f32 	%f386, [%r9+1064];
	add.f32 	%f387, %f379, %f386;
	add.f32 	%f388, %f348, %f387;
	ld.shared.f32 	%f389, [%r9+1068];
	add.f32 	%f390, %f379, %f389;
	add.f32 	%f391, %f351, %f390;
	ld.shared.f32 	%f392, [%r6+40];
	add.f32 	%f393, %f392, %f380;
	add.f32 	%f394, %f354, %f393;
	add.f32 	%f395, %f392, %f383;
	add.f32 	%f396, %f356, %f395;
	add.f32 	%f397, %f392, %f386;
	add.f32 	%f398, %f358, %f397;
	add.f32 	%f399, %f392, %f389;
	add.f32 	%f400, %f360, %f399;
	ld.shared.f32 	%f401, [%r6+172];
	add.f32 	%f402, %f401, %f380;
	add.f32 	%f403, %f363, %f402;
	add.f32 	%f404, %f401, %f383;
	add.f32 	%f405, %f365, %f404;
	add.f32 	%f406, %f401, %f386;
	add.f32 	%f407, %f367, %f406;
	add.f32 	%f408, %f401, %f389;
	add.f32 	%f409, %f369, %f408;
	ld.shared.f32 	%f410, [%r6+304];
	add.f32 	%f411, %f410, %f380;
	add.f32 	%f412, %f372, %f411;
	add.f32 	%f413, %f410, %f383;
	add.f32 	%f414, %f374, %f413;
	add.f32 	%f415, %f410, %f386;
	add.f32 	%f416, %f376, %f415;
	add.f32 	%f417, %f410, %f389;
	add.f32 	%f418, %f378, %f417;
	ld.shared.f32 	%f419, [%r6+-88];
	ld.shared.f32 	%f420, [%r9+1188];
	add.f32 	%f421, %f419, %f420;
	add.f32 	%f422, %f382, %f421;
	ld.shared.f32 	%f423, [%r9+1192];
	add.f32 	%f424, %f419, %f423;
	add.f32 	%f425, %f385, %f424;
	ld.shared.f32 	%f426, [%r9+1196];
	add.f32 	%f427, %f419, %f426;
	add.f32 	%f428, %f388, %f427;
	ld.shared.f32 	%f429, [%r9+1200];
	add.f32 	%f430, %f419, %f429;
	add.f32 	%f431, %f391, %f430;
	ld.shared.f32 	%f432, [%r6+44];
	add.f32 	%f433, %f432, %f420;
	add.f32 	%f434, %f394, %f433;
	add.f32 	%f435, %f432, %f423;
	add.f32 	%f436, %f396, %f435;
	add.f32 	%f437, %f432, %f426;
	add.f32 	%f438, %f398, %f437;
	add.f32 	%f439, %f432, %f429;
	add.f32 	%f440, %f400, %f439;
	ld.shared.f32 	%f441, [%r6+176];
	add.f32 	%f442, %f441, %f420;
	add.f32 	%f443, %f403, %f442;
	add.f32 	%f444, %f441, %f423;
	add.f32 	%f445, %f405, %f444;
	add.f32 	%f446, %f441, %f426;
	add.f32 	%f447, %f407, %f446;
	add.f32 	%f448, %f441, %f429;
	add.f32 	%f449, %f409, %f448;
	ld.shared.f32 	%f450, [%r6+308];
	add.f32 	%f451, %f450, %f420;
	add.f32 	%f452, %f412, %f451;
	add.f32 	%f453, %f450, %f423;
	add.f32 	%f454, %f414, %f453;
	add.f32 	%f455, %f450, %f426;
	add.f32 	%f456, %f416, %f455;
	add.f32 	%f457, %f450, %f429;
	add.f32 	%f458, %f418, %f457;
	ld.shared.f32 	%f459, [%r6+-84];
	ld.shared.f32 	%f460, [%r9+1320];
	add.f32 	%f461, %f459, %f460;
	add.f32 	%f462, %f422, %f461;
	ld.shared.f32 	%f463, [%r9+1324];
	add.f32 	%f464, %f459, %f463;
	add.f32 	%f465, %f425, %f464;
	ld.shared.f32 	%f466, [%r9+1328];
	add.f32 	%f467, %f459, %f466;
	add.f32 	%f468, %f428, %f467;
	ld.shared.f32 	%f469, [%r9+1332];
	add.f32 	%f470, %f459, %f469;
	add.f32 	%f471, %f431, %f470;
	ld.shared.f32 	%f472, [%r6+48];
	add.f32 	%f473, %f472, %f460;
	add.f32 	%f474, %f434, %f473;
	add.f32 	%f475, %f472, %f463;
	add.f32 	%f476, %f436, %f475;
	add.f32 	%f477, %f472, %f466;
	add.f32 	%f478, %f438, %f477;
	add.f32 	%f479, %f472, %f469;
	add.f32 	%f480, %f440, %f479;
	ld.shared.f32 	%f481, [%r6+180];
	add.f32 	%f482, %f481, %f460;
	add.f32 	%f483, %f443, %f482;
	add.f32 	%f484, %f481, %f463;
	add.f32 	%f485, %f445, %f484;
	add.f32 	%f486, %f481, %f466;
	add.f32 	%f487, %f447, %f486;
	add.f32 	%f488, %f481, %f469;
	add.f32 	%f489, %f449, %f488;
	ld.shared.f32 	%f490, [%r6+312];
	add.f32 	%f491, %f490, %f460;
	add.f32 	%f492, %f452, %f491;
	add.f32 	%f493, %f490, %f463;
	add.f32 	%f494, %f454, %f493;
	add.f32 	%f495, %f490, %f466;
	add.f32 	%f496, %f456, %f495;
	add.f32 	%f497, %f490, %f469;
	add.f32 	%f498, %f458, %f497;
	ld.shared.f32 	%f499, [%r6+-80];
	ld.shared.f32 	%f500, [%r9+1452];
	add.f32 	%f501, %f499, %f500;
	add.f32 	%f502, %f462, %f501;
	ld.shared.f32 	%f503, [%r9+1456];
	add.f32 	%f504, %f499, %f503;
	add.f32 	%f505, %f465, %f504;
	ld.shared.f32 	%f506, [%r9+1460];
	add.f32 	%f507, %f499, %f506;
	add.f32 	%f508, %f468, %f507;
	ld.shared.f32 	%f509, [%r9+1464];
	add.f32 	%f510, %f499, %f509;
	add.f32 	%f511, %f471, %f510;
	ld.shared.f32 	%f512, [%r6+52];
	add.f32 	%f513, %f512, %f500;
	add.f32 	%f514, %f474, %f513;
	add.f32 	%f515, %f512, %f503;
	add.f32 	%f516, %f476, %f515;
	add.f32 	%f517, %f512, %f506;
	add.f32 	%f518, %f478, %f517;
	add.f32 	%f519, %f512, %f509;
	add.f32 	%f520, %f480, %f519;
	ld.shared.f32 	%f521, [%r6+184];
	add.f32 	%f522, %f521, %f500;
	add.f32 	%f523, %f483, %f522;
	add.f32 	%f524, %f521, %f503;
	add.f32 	%f525, %f485, %f524;
	add.f32 	%f526, %f521, %f506;
	add.f32 	%f527, %f487, %f526;
	add.f32 	%f528, %f521, %f509;
	add.f32 	%f529, %f489, %f528;
	ld.shared.f32 	%f530, [%r6+316];
	add.f32 	%f531, %f530, %f500;
	add.f32 	%f532, %f492, %f531;
	add.f32 	%f533, %f530, %f503;
	add.f32 	%f534, %f494, %f533;
	add.f32 	%f535, %f530, %f506;
	add.f32 	%f536, %f496, %f535;
	add.f32 	%f537, %f530, %f509;
	add.f32 	%f538, %f498, %f537;
	ld.shared.f32 	%f539, [%r6+-76];
	ld.shared.f32 	%f540, [%r9+1584];
	add.f32 	%f541, %f539, %f540;
	add.f32 	%f542, %f502, %f541;
	ld.shared.f32 	%f543, [%r9+1588];
	add.f32 	%f544, %f539, %f543;
	add.f32 	%f545, %f505, %f544;
	ld.shared.f32 	%f546, [%r9+1592];
	add.f32 	%f547, %f539, %f546;
	add.f32 	%f548, %f508, %f547;
	ld.shared.f32 	%f549, [%r9+1596];
	add.f32 	%f550, %f539, %f549;
	add.f32 	%f551, %f511, %f550;
	ld.shared.f32 	%f552, [%r6+56];
	add.f32 	%f553, %f552, %f540;
	add.f32 	%f554, %f514, %f553;
	add.f32 	%f555, %f552, %f543;
	add.f32 	%f556, %f516, %f555;
	add.f32 	%f557, %f552, %f546;
	add.f32 	%f558, %f518, %f557;
	add.f32 	%f559, %f552, %f549;
	add.f32 	%f560, %f520, %f559;
	ld.shared.f32 	%f561, [%r6+188];
	add.f32 	%f562, %f561, %f540;
	add.f32 	%f563, %f523, %f562;
	add.f32 	%f564, %f561, %f543;
	add.f32 	%f565, %f525, %f564;
	add.f32 	%f566, %f561, %f546;
	add.f32 	%f567, %f527, %f566;
	add.f32 	%f568, %f561, %f549;
	add.f32 	%f569, %f529, %f568;
	ld.shared.f32 	%f570, [%r6+320];
	add.f32 	%f571, %f570, %f540;
	add.f32 	%f572, %f532, %f571;
	add.f32 	%f573, %f570, %f543;
	add.f32 	%f574, %f534, %f573;
	add.f32 	%f575, %f570, %f546;
	add.f32 	%f576, %f536, %f575;
	add.f32 	%f577, %f570, %f549;
	add.f32 	%f578, %f538, %f577;
	ld.shared.f32 	%f579, [%r6+-72];
	ld.shared.f32 	%f580, [%r9+1716];
	add.f32 	%f581, %f579, %f580;
	add.f32 	%f582, %f542, %f581;
	ld.shared.f32 	%f583, [%r9+1720];
	add.f32 	%f584, %f579, %f583;
	add.f32 	%f585, %f545, %f584;
	ld.shared.f32 	%f586, [%r9+1724];
	add.f32 	%f587, %f579, %f586;
	add.f32 	%f588, %f548, %f587;
	ld.shared.f32 	%f589, [%r9+1728];
	add.f32 	%f590, %f579, %f589;
	add.f32 	%f591, %f551, %f590;
	ld.shared.f32 	%f592, [%r6+60];
	add.f32 	%f593, %f592, %f580;
	add.f32 	%f594, %f554, %f593;
	add.f32 	%f595, %f592, %f583;
	add.f32 	%f596, %f556, %f595;
	add.f32 	%f597, %f592, %f586;
	add.f32 	%f598, %f558, %f597;
	add.f32 	%f599, %f592, %f589;
	add.f32 	%f600, %f560, %f599;
	ld.shared.f32 	%f601, [%r6+192];
	add.f32 	%f602, %f601, %f580;
	add.f32 	%f603, %f563, %f602;
	add.f32 	%f604, %f601, %f583;
	add.f32 	%f605, %f565, %f604;
	add.f32 	%f606, %f601, %f586;
	add.f32 	%f607, %f567, %f606;
	add.f32 	%f608, %f601, %f589;
	add.f32 	%f609, %f569, %f608;
	ld.shared.f32 	%f610, [%r6+324];
	add.f32 	%f611, %f610, %f580;
	add.f32 	%f612, %f572, %f611;
	add.f32 	%f613, %f610, %f583;
	add.f32 	%f614, %f574, %f613;
	add.f32 	%f615, %f610, %f586;
	add.f32 	%f616, %f576, %f615;
	add.f32 	%f617, %f610, %f589;
	add.f32 	%f618, %f578, %f617;
	ld.shared.f32 	%f619, [%r6+-68];
	ld.shared.f32 	%f620, [%r9+1848];
	add.f32 	%f621, %f619, %f620;
	add.f32 	%f622, %f582, %f621;
	ld.shared.f32 	%f623, [%r9+1852];
	add.f32 	%f624, %f619, %f623;
	add.f32 	%f625, %f585, %f624;
	ld.shared.f32 	%f626, [%r9+1856];
	add.f32 	%f627, %f619, %f626;
	add.f32 	%f628, %f588, %f627;
	ld.shared.f32 	%f629, [%r9+1860];
	add.f32 	%f630, %f619, %f629;
	add.f32 	%f631, %f591, %f630;
	ld.shared.f32 	%f632, [%r6+64];
	add.f32 	%f633, %f632, %f620;
	add.f32 	%f634, %f594, %f633;
	add.f32 	%f635, %f632, %f623;
	add.f32 	%f636, %f596, %f635;
	add.f32 	%f637, %f632, %f626;
	add.f32 	%f638, %f598, %f637;
	add.f32 	%f639, %f632, %f629;
	add.f32 	%f640, %f600, %f639;
	ld.shared.f32 	%f641, [%r6+196];
	add.f32 	%f642, %f641, %f620;
	add.f32 	%f643, %f603, %f642;
	add.f32 	%f644, %f641, %f623;
	add.f32 	%f645, %f605, %f644;
	add.f32 	%f646, %f641, %f626;
	add.f32 	%f647, %f607, %f646;
	add.f32 	%f648, %f641, %f629;
	add.f32 	%f649, %f609, %f648;
	ld.shared.f32 	%f650, [%r6+328];
	add.f32 	%f651, %f650, %f620;
	add.f32 	%f652, %f612, %f651;
	add.f32 	%f653, %f650, %f623;
	add.f32 	%f654, %f614, %f653;
	add.f32 	%f655, %f650, %f626;
	add.f32 	%f656, %f616, %f655;
	add.f32 	%f657, %f650, %f629;
	add.f32 	%f658, %f618, %f657;
	ld.shared.f32 	%f659, [%r6+-64];
	ld.shared.f32 	%f660, [%r9+1980];
	add.f32 	%f661, %f659, %f660;
	add.f32 	%f662, %f622, %f661;
	ld.shared.f32 	%f663, [%r9+1984];
	add.f32 	%f664, %f659, %f663;
	add.f32 	%f665, %f625, %f664;
	ld.shared.f32 	%f666, [%r9+1988];
	add.f32 	%f667, %f659, %f666;
	add.f32 	%f668, %f628, %f667;
	ld.shared.f32 	%f669, [%r9+1992];
	add.f32 	%f670, %f659, %f669;
	add.f32 	%f671, %f631, %f670;
	ld.shared.f32 	%f672, [%r6+68];
	add.f32 	%f673, %f672, %f660;
	add.f32 	%f674, %f634, %f673;
	add.f32 	%f675, %f672, %f663;
	add.f32 	%f676, %f636, %f675;
	add.f32 	%f677, %f672, %f666;
	add.f32 	%f678, %f638, %f677;
	add.f32 	%f679, %f672, %f669;
	add.f32 	%f680, %f640, %f679;
	ld.shared.f32 	%f681, [%r6+200];
	add.f32 	%f682, %f681, %f660;
	add.f32 	%f683, %f643, %f682;
	add.f32 	%f684, %f681, %f663;
	add.f32 	%f685, %f645, %f684;
	add.f32 	%f686, %f681, %f666;
	add.f32 	%f687, %f647, %f686;
	add.f32 	%f688, %f681, %f669;
	add.f32 	%f689, %f649, %f688;
	ld.shared.f32 	%f690, [%r6+332];
	add.f32 	%f691, %f690, %f660;
	add.f32 	%f692, %f652, %f691;
	add.f32 	%f693, %f690, %f663;
	add.f32 	%f694, %f654, %f693;
	add.f32 	%f695, %f690, %f666;
	add.f32 	%f696, %f656, %f695;
	add.f32 	%f697, %f690, %f669;
	add.f32 	%f698, %f658, %f697;
	ld.shared.f32 	%f699, [%r6+-60];
	ld.shared.f32 	%f700, [%r9+2112];
	add.f32 	%f701, %f699, %f700;
	add.f32 	%f702, %f662, %f701;
	ld.shared.f32 	%f703, [%r9+2116];
	add.f32 	%f704, %f699, %f703;
	add.f32 	%f705, %f665, %f704;
	ld.shared.f32 	%f706, [%r9+2120];
	add.f32 	%f707, %f699, %f706;
	add.f32 	%f708, %f668, %f707;
	ld.shared.f32 	%f709, [%r9+2124];
	add.f32 	%f710, %f699, %f709;
	add.f32 	%f711, %f671, %f710;
	ld.shared.f32 	%f712, [%r6+72];
	add.f32 	%f713, %f712, %f700;
	add.f32 	%f714, %f674, %f713;
	add.f32 	%f715, %f712, %f703;
	add.f32 	%f716, %f676, %f715;
	add.f32 	%f717, %f712, %f706;
	add.f32 	%f718, %f678, %f717;
	add.f32 	%f719, %f712, %f709;
	add.f32 	%f720, %f680, %f719;
	ld.shared.f32 	%f721, [%r6+204];
	add.f32 	%f722, %f721, %f700;
	add.f32 	%f723, %f683, %f722;
	add.f32 	%f724, %f721, %f703;
	add.f32 	%f725, %f685, %f724;
	add.f32 	%f726, %f721, %f706;
	add.f32 	%f727, %f687, %f726;
	add.f32 	%f728, %f721, %f709;
	add.f32 	%f729, %f689, %f728;
	ld.shared.f32 	%f730, [%r6+336];
	add.f32 	%f731, %f730, %f700;
	add.f32 	%f732, %f692, %f731;
	add.f32 	%f733, %f730, %f703;
	add.f32 	%f734, %f694, %f733;
	add.f32 	%f735, %f730, %f706;
	add.f32 	%f736, %f696, %f735;
	add.f32 	%f737, %f730, %f709;
	add.f32 	%f738, %f698, %f737;
	ld.shared.f32 	%f739, [%r6+-56];
	ld.shared.f32 	%f740, [%r9+2244];
	add.f32 	%f741, %f739, %f740;
	add.f32 	%f742, %f702, %f741;
	ld.shared.f32 	%f743, [%r9+2248];
	add.f32 	%f744, %f739, %f743;
	add.f32 	%f745, %f705, %f744;
	ld.shared.f32 	%f746, [%r9+2252];
	add.f32 	%f747, %f739, %f746;
	add.f32 	%f748, %f708, %f747;
	ld.shared.f32 	%f749, [%r9+2256];
	add.f32 	%f750, %f739, %f749;
	add.f32 	%f751, %f711, %f750;
	ld.shared.f32 	%f752, [%r6+76];
	add.f32 	%f753, %f752, %f740;
	add.f32 	%f754, %f714, %f753;
	add.f32 	%f755, %f752, %f743;
	add.f32 	%f756, %f716, %f755;
	add.f32 	%f757, %f752, %f746;
	add.f32 	%f758, %f718, %f757;
	add.f32 	%f759, %f752, %f749;
	add.f32 	%f760, %f720, %f759;
	ld.shared.f32 	%f761, [%r6+208];
	add.f32 	%f762, %f761, %f740;
	add.f32 	%f763, %f723, %f762;
	add.f32 	%f764, %f761, %f743;
	add.f32 	%f765, %f725, %f764;
	add.f32 	%f766, %f761, %f746;
	add.f32 	%f767, %f727, %f766;
	add.f32 	%f768, %f761, %f749;
	add.f32 	%f769, %f729, %f768;
	ld.shared.f32 	%f770, [%r6+340];
	add.f32 	%f771, %f770, %f740;
	add.f32 	%f772, %f732, %f771;
	add.f32 	%f773, %f770, %f743;
	add.f32 	%f774, %f734, %f773;
	add.f32 	%f775, %f770, %f746;
	add.f32 	%f776, %f736, %f775;
	add.f32 	%f777, %f770, %f749;
	add.f32 	%f778, %f738, %f777;
	ld.shared.f32 	%f779, [%r6+-52];
	ld.shared.f32 	%f780, [%r9+2376];
	add.f32 	%f781, %f779, %f780;
	add.f32 	%f782, %f742, %f781;
	ld.shared.f32 	%f783, [%r9+2380];
	add.f32 	%f784, %f779, %f783;
	add.f32 	%f785, %f745, %f784;
	ld.shared.f32 	%f786, [%r9+2384];
	add.f32 	%f787, %f779, %f786;
	add.f32 	%f788, %f748, %f787;
	ld.shared.f32 	%f789, [%r9+2388];
	add.f32 	%f790, %f779, %f789;
	add.f32 	%f791, %f751, %f790;
	ld.shared.f32 	%f792, [%r6+80];
	add.f32 	%f793, %f792, %f780;
	add.f32 	%f794, %f754, %f793;
	add.f32 	%f795, %f792, %f783;
	add.f32 	%f796, %f756, %f795;
	add.f32 	%f797, %f792, %f786;
	add.f32 	%f798, %f758, %f797;
	add.f32 	%f799, %f792, %f789;
	add.f32 	%f800, %f760, %f799;
	ld.shared.f32 	%f801, [%r6+212];
	add.f32 	%f802, %f801, %f780;
	add.f32 	%f803, %f763, %f802;
	add.f32 	%f804, %f801, %f783;
	add.f32 	%f805, %f765, %f804;
	add.f32 	%f806, %f801, %f786;
	add.f32 	%f807, %f767, %f806;
	add.f32 	%f808, %f801, %f789;
	add.f32 	%f809, %f769, %f808;
	ld.shared.f32 	%f810, [%r6+344];
	add.f32 	%f811, %f810, %f780;
	add.f32 	%f812, %f772, %f811;
	add.f32 	%f813, %f810, %f783;
	add.f32 	%f814, %f774, %f813;
	add.f32 	%f815, %f810, %f786;
	add.f32 	%f816, %f776, %f815;
	add.f32 	%f817, %f810, %f789;
	add.f32 	%f818, %f778, %f817;
	ld.shared.f32 	%f819, [%r6+-48];
	ld.shared.f32 	%f820, [%r9+2508];
	add.f32 	%f821, %f819, %f820;
	add.f32 	%f822, %f782, %f821;
	ld.shared.f32 	%f823, [%r9+2512];
	add.f32 	%f824, %f819, %f823;
	add.f32 	%f825, %f785, %f824;
	ld.shared.f32 	%f826, [%r9+2516];
	add.f32 	%f827, %f819, %f826;
	add.f32 	%f828, %f788, %f827;
	ld.shared.f32 	%f829, [%r9+2520];
	add.f32 	%f830, %f819, %f829;
	add.f32 	%f831, %f791, %f830;
	ld.shared.f32 	%f832, [%r6+84];
	add.f32 	%f833, %f832, %f820;
	add.f32 	%f834, %f794, %f833;
	add.f32 	%f835, %f832, %f823;
	add.f32 	%f836, %f796, %f835;
	add.f32 	%f837, %f832, %f826;
	add.f32 	%f838, %f798, %f837;
	add.f32 	%f839, %f832, %f829;
	add.f32 	%f840, %f800, %f839;
	ld.shared.f32 	%f841, [%r6+216];
	add.f32 	%f842, %f841, %f820;
	add.f32 	%f843, %f803, %f842;
	add.f32 	%f844, %f841, %f823;
	add.f32 	%f845, %f805, %f844;
	add.f32 	%f846, %f841, %f826;
	add.f32 	%f847, %f807, %f846;
	add.f32 	%f848, %f841, %f829;
	add.f32 	%f849, %f809, %f848;
	ld.shared.f32 	%f850, [%r6+348];
	add.f32 	%f851, %f850, %f820;
	add.f32 	%f852, %f812, %f851;
	add.f32 	%f853, %f850, %f823;
	add.f32 	%f854, %f814, %f853;
	add.f32 	%f855, %f850, %f826;
	add.f32 	%f856, %f816, %f855;
	add.f32 	%f857, %f850, %f829;
	add.f32 	%f858, %f818, %f857;
	ld.shared.f32 	%f859, [%r6+-44];
	ld.shared.f32 	%f860, [%r9+2640];
	add.f32 	%f861, %f859, %f860;
	add.f32 	%f862, %f822, %f861;
	ld.shared.f32 	%f863, [%r9+2644];
	add.f32 	%f864, %f859, %f863;
	add.f32 	%f865, %f825, %f864;
	ld.shared.f32 	%f866, [%r9+2648];
	add.f32 	%f867, %f859, %f866;
	add.f32 	%f868, %f828, %f867;
	ld.shared.f32 	%f869, [%r9+2652];
	add.f32 	%f870, %f859, %f869;
	add.f32 	%f871, %f831, %f870;
	ld.shared.f32 	%f872, [%r6+88];
	add.f32 	%f873, %f872, %f860;
	add.f32 	%f874, %f834, %f873;
	add.f32 	%f875, %f872, %f863;
	add.f32 	%f876, %f836, %f875;
	add.f32 	%f877, %f872, %f866;
	add.f32 	%f878, %f838, %f877;
	add.f32 	%f879, %f872, %f869;
	add.f32 	%f880, %f840, %f879;
	ld.shared.f32 	%f881, [%r6+220];
	add.f32 	%f882, %f881, %f860;
	add.f32 	%f883, %f843, %f882;
	add.f32 	%f884, %f881, %f863;
	add.f32 	%f885, %f845, %f884;
	add.f32 	%f886, %f881, %f866;
	add.f32 	%f887, %f847, %f886;
	add.f32 	%f888, %f881, %f869;
	add.f32 	%f889, %f849, %f888;
	ld.shared.f32 	%f890, [%r6+352];
	add.f32 	%f891, %f890, %f860;
	add.f32 	%f892, %f852, %f891;
	add.f32 	%f893, %f890, %f863;
	add.f32 	%f894, %f854, %f893;
	add.f32 	%f895, %f890, %f866;
	add.f32 	%f896, %f856, %f895;
	add.f32 	%f897, %f890, %f869;
	add.f32 	%f898, %f858, %f897;
	ld.shared.f32 	%f899, [%r6+-40];
	ld.shared.f32 	%f900, [%r9+2772];
	add.f32 	%f901, %f899, %f900;
	add.f32 	%f902, %f862, %f901;
	ld.shared.f32 	%f903, [%r9+2776];
	add.f32 	%f904, %f899, %f903;
	add.f32 	%f905, %f865, %f904;
	ld.shared.f32 	%f906, [%r9+2780];
	add.f32 	%f907, %f899, %f906;
	add.f32 	%f908, %f868, %f907;
	ld.shared.f32 	%f909, [%r9+2784];
	add.f32 	%f910, %f899, %f909;
	add.f32 	%f911, %f871, %f910;
	ld.shared.f32 	%f912, [%r6+92];
	add.f32 	%f913, %f912, %f900;
	add.f32 	%f914, %f874, %f913;
	add.f32 	%f915, %f912, %f903;
	add.f32 	%f916, %f876, %f915;
	add.f32 	%f917, %f912, %f906;
	add.f32 	%f918, %f878, %f917;
	add.f32 	%f919, %f912, %f909;
	add.f32 	%f920, %f880, %f919;
	ld.shared.f32 	%f921, [%r6+224];
	add.f32 	%f922, %f921, %f900;
	add.f32 	%f923, %f883, %f922;
	add.f32 	%f924, %f921, %f903;
	add.f32 	%f925, %f885, %f924;
	add.f32 	%f926, %f921, %f906;
	add.f32 	%f927, %f887, %f926;
	add.f32 	%f928, %f921, %f909;
	add.f32 	%f929, %f889, %f928;
	ld.shared.f32 	%f930, [%r6+356];
	add.f32 	%f931, %f930, %f900;
	add.f32 	%f932, %f892, %f931;
	add.f32 	%f933, %f930, %f903;
	add.f32 	%f934, %f894, %f933;
	add.f32 	%f935, %f930, %f906;
	add.f32 	%f936, %f896, %f935;
	add.f32 	%f937, %f930, %f909;
	add.f32 	%f938, %f898, %f937;
	ld.shared.f32 	%f939, [%r6+-36];
	ld.shared.f32 	%f940, [%r9+2904];
	add.f32 	%f941, %f939, %f940;
	add.f32 	%f942, %f902, %f941;
	ld.shared.f32 	%f943, [%r9+2908];
	add.f32 	%f944, %f939, %f943;
	add.f32 	%f945, %f905, %f944;
	ld.shared.f32 	%f946, [%r9+2912];
	add.f32 	%f947, %f939, %f946;
	add.f32 	%f948, %f908, %f947;
	ld.shared.f32 	%f949, [%r9+2916];
	add.f32 	%f950, %f939, %f949;
	add.f32 	%f951, %f911, %f950;
	ld.shared.f32 	%f952, [%r6+96];
	add.f32 	%f953, %f952, %f940;
	add.f32 	%f954, %f914, %f953;
	add.f32 	%f955, %f952, %f943;
	add.f32 	%f956, %f916, %f955;
	add.f32 	%f957, %f952, %f946;
	add.f32 	%f958, %f918, %f957;
	add.f32 	%f959, %f952, %f949;
	add.f32 	%f960, %f920, %f959;
	ld.shared.f32 	%f961, [%r6+228];
	add.f32 	%f962, %f961, %f940;
	add.f32 	%f963, %f923, %f962;
	add.f32 	%f964, %f961, %f943;
	add.f32 	%f965, %f925, %f964;
	add.f32 	%f966, %f961, %f946;
	add.f32 	%f967, %f927, %f966;
	add.f32 	%f968, %f961, %f949;
	add.f32 	%f969, %f929, %f968;
	ld.shared.f32 	%f970, [%r6+360];
	add.f32 	%f971, %f970, %f940;
	add.f32 	%f972, %f932, %f971;
	add.f32 	%f973, %f970, %f943;
	add.f32 	%f974, %f934, %f973;
	add.f32 	%f975, %f970, %f946;
	add.f32 	%f976, %f936, %f975;
	add.f32 	%f977, %f970, %f949;
	add.f32 	%f978, %f938, %f977;
	ld.shared.f32 	%f979, [%r6+-32];
	ld.shared.f32 	%f980, [%r9+3036];
	add.f32 	%f981, %f979, %f980;
	add.f32 	%f982, %f942, %f981;
	ld.shared.f32 	%f983, [%r9+3040];
	add.f32 	%f984, %f979, %f983;
	add.f32 	%f985, %f945, %f984;
	ld.shared.f32 	%f986, [%r9+3044];
	add.f32 	%f987, %f979, %f986;
	add.f32 	%f988, %f948, %f987;
	ld.shared.f32 	%f989, [%r9+3048];
	add.f32 	%f990, %f979, %f989;
	add.f32 	%f991, %f951, %f990;
	ld.shared.f32 	%f992, [%r6+100];
	add.f32 	%f993, %f992, %f980;
	add.f32 	%f994, %f954, %f993;
	add.f32 	%f995, %f992, %f983;
	add.f32 	%f996, %f956, %f995;
	add.f32 	%f997, %f992, %f986;
	add.f32 	%f998, %f958, %f997;
	add.f32 	%f999, %f992, %f989;
	add.f32 	%f1000, %f960, %f999;
	ld.shared.f32 	%f1001, [%r6+232];
	add.f32 	%f1002, %f1001, %f980;
	add.f32 	%f1003, %f963, %f1002;
	add.f32 	%f1004, %f1001, %f983;
	add.f32 	%f1005, %f965, %f1004;
	add.f32 	%f1006, %f1001, %f986;
	add.f32 	%f1007, %f967, %f1006;
	add.f32 	%f1008, %f1001, %f989;
	add.f32 	%f1009, %f969, %f1008;
	ld.shared.f32 	%f1010, [%r6+364];
	add.f32 	%f1011, %f1010, %f980;
	add.f32 	%f1012, %f972, %f1011;
	add.f32 	%f1013, %f1010, %f983;
	add.f32 	%f1014, %f974, %f1013;
	add.f32 	%f1015, %f1010, %f986;
	add.f32 	%f1016, %f976, %f1015;
	add.f32 	%f1017, %f1010, %f989;
	add.f32 	%f1018, %f978, %f1017;
	ld.shared.f32 	%f1019, [%r6+-28];
	ld.shared.f32 	%f1020, [%r9+3168];
	add.f32 	%f1021, %f1019, %f1020;
	add.f32 	%f1022, %f982, %f1021;
	ld.shared.f32 	%f1023, [%r9+3172];
	add.f32 	%f1024, %f1019, %f1023;
	add.f32 	%f1025, %f985, %f1024;
	ld.shared.f32 	%f1026, [%r9+3176];
	add.f32 	%f1027, %f1019, %f1026;
	add.f32 	%f1028, %f988, %f1027;
	ld.shared.f32 	%f1029, [%r9+3180];
	add.f32 	%f1030, %f1019, %f1029;
	add.f32 	%f1031, %f991, %f1030;
	ld.shared.f32 	%f1032, [%r6+104];
	add.f32 	%f1033, %f1032, %f1020;
	add.f32 	%f1034, %f994, %f1033;
	add.f32 	%f1035, %f1032, %f1023;
	add.f32 	%f1036, %f996, %f1035;
	add.f32 	%f1037, %f1032, %f1026;
	add.f32 	%f1038, %f998, %f1037;
	add.f32 	%f1039, %f1032, %f1029;
	add.f32 	%f1040, %f1000, %f1039;
	ld.shared.f32 	%f1041, [%r6+236];
	add.f32 	%f1042, %f1041, %f1020;
	add.f32 	%f1043, %f1003, %f1042;
	add.f32 	%f1044, %f1041, %f1023;
	add.f32 	%f1045, %f1005, %f1044;
	add.f32 	%f1046, %f1041, %f1026;
	add.f32 	%f1047, %f1007, %f1046;
	add.f32 	%f1048, %f1041, %f1029;
	add.f32 	%f1049, %f1009, %f1048;
	ld.shared.f32 	%f1050, [%r6+368];
	add.f32 	%f1051, %f1050, %f1020;
	add.f32 	%f1052, %f1012, %f1051;
	add.f32 	%f1053, %f1050, %f1023;
	add.f32 	%f1054, %f1014, %f1053;
	add.f32 	%f1055, %f1050, %f1026;
	add.f32 	%f1056, %f1016, %f1055;
	add.f32 	%f1057, %f1050, %f1029;
	add.f32 	%f1058, %f1018, %f1057;
	ld.shared.f32 	%f1059, [%r6+-24];
	ld.shared.f32 	%f1060, [%r9+3300];
	add.f32 	%f1061, %f1059, %f1060;
	add.f32 	%f1062, %f1022, %f1061;
	ld.shared.f32 	%f1063, [%r9+3304];
	add.f32 	%f1064, %f1059, %f1063;
	add.f32 	%f1065, %f1025, %f1064;
	ld.shared.f32 	%f1066, [%r9+3308];
	add.f32 	%f1067, %f1059, %f1066;
	add.f32 	%f1068, %f1028, %f1067;
	ld.shared.f32 	%f1069, [%r9+3312];
	add.f32 	%f1070, %f1059, %f1069;
	add.f32 	%f1071, %f1031, %f1070;
	ld.shared.f32 	%f1072, [%r6+108];
	add.f32 	%f1073, %f1072, %f1060;
	add.f32 	%f1074, %f1034, %f1073;
	add.f32 	%f1075, %f1072, %f1063;
	add.f32 	%f1076, %f1036, %f1075;
	add.f32 	%f1077, %f1072, %f1066;
	add.f32 	%f1078, %f1038, %f1077;
	add.f32 	%f1079, %f1072, %f1069;
	add.f32 	%f1080, %f1040, %f1079;
	ld.shared.f32 	%f1081, [%r6+240];
	add.f32 	%f1082, %f1081, %f1060;
	add.f32 	%f1083, %f1043, %f1082;
	add.f32 	%f1084, %f1081, %f1063;
	add.f32 	%f1085, %f1045, %f1084;
	add.f32 	%f1086, %f1081, %f1066;
	add.f32 	%f1087, %f1047, %f1086;
	add.f32 	%f1088, %f1081, %f1069;
	add.f32 	%f1089, %f1049, %f1088;
	ld.shared.f32 	%f1090, [%r6+372];
	add.f32 	%f1091, %f1090, %f1060;
	add.f32 	%f1092, %f1052, %f1091;
	add.f32 	%f1093, %f1090, %f1063;
	add.f32 	%f1094, %f1054, %f1093;
	add.f32 	%f1095, %f1090, %f1066;
	add.f32 	%f1096, %f1056, %f1095;
	add.f32 	%f1097, %f1090, %f1069;
	add.f32 	%f1098, %f1058, %f1097;
	ld.shared.f32 	%f1099, [%r6+-20];
	ld.shared.f32 	%f1100, [%r9+3432];
	add.f32 	%f1101, %f1099, %f1100;
	add.f32 	%f1102, %f1062, %f1101;
	ld.shared.f32 	%f1103, [%r9+3436];
	add.f32 	%f1104, %f1099, %f1103;
	add.f32 	%f1105, %f1065, %f1104;
	ld.shared.f32 	%f1106, [%r9+3440];
	add.f32 	%f1107, %f1099, %f1106;
	add.f32 	%f1108, %f1068, %f1107;
	ld.shared.f32 	%f1109, [%r9+3444];
	add.f32 	%f1110, %f1099, %f1109;
	add.f32 	%f1111, %f1071, %f1110;
	ld.shared.f32 	%f1112, [%r6+112];
	add.f32 	%f1113, %f1112, %f1100;
	add.f32 	%f1114, %f1074, %f1113;
	add.f32 	%f1115, %f1112, %f1103;
	add.f32 	%f1116, %f1076, %f1115;
	add.f32 	%f1117, %f1112, %f1106;
	add.f32 	%f1118, %f1078, %f1117;
	add.f32 	%f1119, %f1112, %f1109;
	add.f32 	%f1120, %f1080, %f1119;
	ld.shared.f32 	%f1121, [%r6+244];
	add.f32 	%f1122, %f1121, %f1100;
	add.f32 	%f1123, %f1083, %f1122;
	add.f32 	%f1124, %f1121, %f1103;
	add.f32 	%f1125, %f1085, %f1124;
	add.f32 	%f1126, %f1121, %f1106;
	add.f32 	%f1127, %f1087, %f1126;
	add.f32 	%f1128, %f1121, %f1109;
	add.f32 	%f1129, %f1089, %f1128;
	ld.shared.f32 	%f1130, [%r6+376];
	add.f32 	%f1131, %f1130, %f1100;
	add.f32 	%f1132, %f1092, %f1131;
	add.f32 	%f1133, %f1130, %f1103;
	add.f32 	%f1134, %f1094, %f1133;
	add.f32 	%f1135, %f1130, %f1106;
	add.f32 	%f1136, %f1096, %f1135;
	add.f32 	%f1137, %f1130, %f1109;
	add.f32 	%f1138, %f1098, %f1137;
	ld.shared.f32 	%f1139, [%r6+-16];
	ld.shared.f32 	%f1140, [%r9+3564];
	add.f32 	%f1141, %f1139, %f1140;
	add.f32 	%f1142, %f1102, %f1141;
	ld.shared.f32 	%f1143, [%r9+3568];
	add.f32 	%f1144, %f1139, %f1143;
	add.f32 	%f1145, %f1105, %f1144;
	ld.shared.f32 	%f1146, [%r9+3572];
	add.f32 	%f1147, %f1139, %f1146;
	add.f32 	%f1148, %f1108, %f1147;
	ld.shared.f32 	%f1149, [%r9+3576];
	add.f32 	%f1150, %f1139, %f1149;
	add.f32 	%f1151, %f1111, %f1150;
	ld.shared.f32 	%f1152, [%r6+116];
	add.f32 	%f1153, %f1152, %f1140;
	add.f32 	%f1154, %f1114, %f1153;
	add.f32 	%f1155, %f1152, %f1143;
	add.f32 	%f1156, %f1116, %f1155;
	add.f32 	%f1157, %f1152, %f1146;
	add.f32 	%f1158, %f1118, %f1157;
	add.f32 	%f1159, %f1152, %f1149;
	add.f32 	%f1160, %f1120, %f1159;
	ld.shared.f32 	%f1161, [%r6+248];
	add.f32 	%f1162, %f1161, %f1140;
	add.f32 	%f1163, %f1123, %f1162;
	add.f32 	%f1164, %f1161, %f1143;
	add.f32 	%f1165, %f1125, %f1164;
	add.f32 	%f1166, %f1161, %f1146;
	add.f32 	%f1167, %f1127, %f1166;
	add.f32 	%f1168, %f1161, %f1149;
	add.f32 	%f1169, %f1129, %f1168;
	ld.shared.f32 	%f1170, [%r6+380];
	add.f32 	%f1171, %f1170, %f1140;
	add.f32 	%f1172, %f1132, %f1171;
	add.f32 	%f1173, %f1170, %f1143;
	add.f32 	%f1174, %f1134, %f1173;
	add.f32 	%f1175, %f1170, %f1146;
	add.f32 	%f1176, %f1136, %f1175;
	add.f32 	%f1177, %f1170, %f1149;
	add.f32 	%f1178, %f1138, %f1177;
	ld.shared.f32 	%f1179, [%r6+-12];
	ld.shared.f32 	%f1180, [%r9+3696];
	add.f32 	%f1181, %f1179, %f1180;
	add.f32 	%f1182, %f1142, %f1181;
	ld.shared.f32 	%f1183, [%r9+3700];
	add.f32 	%f1184, %f1179, %f1183;
	add.f32 	%f1185, %f1145, %f1184;
	ld.shared.f32 	%f1186, [%r9+3704];
	add.f32 	%f1187, %f1179, %f1186;
	add.f32 	%f1188, %f1148, %f1187;
	ld.shared.f32 	%f1189, [%r9+3708];
	add.f32 	%f1190, %f1179, %f1189;
	add.f32 	%f1191, %f1151, %f1190;
	ld.shared.f32 	%f1192, [%r6+120];
	add.f32 	%f1193, %f1192, %f1180;
	add.f32 	%f1194, %f1154, %f1193;
	add.f32 	%f1195, %f1192, %f1183;
	add.f32 	%f1196, %f1156, %f1195;
	add.f32 	%f1197, %f1192, %f1186;
	add.f32 	%f1198, %f1158, %f1197;
	add.f32 	%f1199, %f1192, %f1189;
	add.f32 	%f1200, %f1160, %f1199;
	ld.shared.f32 	%f1201, [%r6+252];
	add.f32 	%f1202, %f1201, %f1180;
	add.f32 	%f1203, %f1163, %f1202;
	add.f32 	%f1204, %f1201, %f1183;
	add.f32 	%f1205, %f1165, %f1204;
	add.f32 	%f1206, %f1201, %f1186;
	add.f32 	%f1207, %f1167, %f1206;
	add.f32 	%f1208, %f1201, %f1189;
	add.f32 	%f1209, %f1169, %f1208;
	ld.shared.f32 	%f1210, [%r6+384];
	add.f32 	%f1211, %f1210, %f1180;
	add.f32 	%f1212, %f1172, %f1211;
	add.f32 	%f1213, %f1210, %f1183;
	add.f32 	%f1214, %f1174, %f1213;
	add.f32 	%f1215, %f1210, %f1186;
	add.f32 	%f1216, %f1176, %f1215;
	add.f32 	%f1217, %f1210, %f1189;
	add.f32 	%f1218, %f1178, %f1217;
	ld.shared.f32 	%f1219, [%r6+-8];
	ld.shared.f32 	%f1220, [%r9+3828];
	add.f32 	%f1221, %f1219, %f1220;
	add.f32 	%f1222, %f1182, %f1221;
	ld.shared.f32 	%f1223, [%r9+3832];
	add.f32 	%f1224, %f1219, %f1223;
	add.f32 	%f1225, %f1185, %f1224;
	ld.shared.f32 	%f1226, [%r9+3836];
	add.f32 	%f1227, %f1219, %f1226;
	add.f32 	%f1228, %f1188, %f1227;
	ld.shared.f32 	%f1229, [%r9+3840];
	add.f32 	%f1230, %f1219, %f1229;
	add.f32 	%f1231, %f1191, %f1230;
	ld.shared.f32 	%f1232, [%r6+124];
	add.f32 	%f1233, %f1232, %f1220;
	add.f32 	%f1234, %f1194, %f1233;
	add.f32 	%f1235, %f1232, %f1223;
	add.f32 	%f1236, %f1196, %f1235;
	add.f32 	%f1237, %f1232, %f1226;
	add.f32 	%f1238, %f1198, %f1237;
	add.f32 	%f1239, %f1232, %f1229;
	add.f32 	%f1240, %f1200, %f1239;
	ld.shared.f32 	%f1241, [%r6+256];
	add.f32 	%f1242, %f1241, %f1220;
	add.f32 	%f1243, %f1203, %f1242;
	add.f32 	%f1244, %f1241, %f1223;
	add.f32 	%f1245, %f1205, %f1244;
	add.f32 	%f1246, %f1241, %f1226;
	add.f32 	%f1247, %f1207, %f1246;
	add.f32 	%f1248, %f1241, %f1229;
	add.f32 	%f1249, %f1209, %f1248;
	ld.shared.f32 	%f1250, [%r6+388];
	add.f32 	%f1251, %f1250, %f1220;
	add.f32 	%f1252, %f1212, %f1251;
	add.f32 	%f1253, %f1250, %f1223;
	add.f32 	%f1254, %f1214, %f1253;
	add.f32 	%f1255, %f1250, %f1226;
	add.f32 	%f1256, %f1216, %f1255;
	add.f32 	%f1257, %f1250, %f1229;
	add.f32 	%f1258, %f1218, %f1257;
	ld.shared.f32 	%f1259, [%r6+-4];
	ld.shared.f32 	%f1260, [%r9+3960];
	add.f32 	%f1261, %f1259, %f1260;
	add.f32 	%f1262, %f1222, %f1261;
	ld.shared.f32 	%f1263, [%r9+3964];
	add.f32 	%f1264, %f1259, %f1263;
	add.f32 	%f1265, %f1225, %f1264;
	ld.shared.f32 	%f1266, [%r9+3968];
	add.f32 	%f1267, %f1259, %f1266;
	add.f32 	%f1268, %f1228, %f1267;
	ld.shared.f32 	%f1269, [%r9+3972];
	add.f32 	%f1270, %f1259, %f1269;
	add.f32 	%f1271, %f1231, %f1270;
	ld.shared.f32 	%f1272, [%r6+128];
	add.f32 	%f1273, %f1272, %f1260;
	add.f32 	%f1274, %f1234, %f1273;
	add.f32 	%f1275, %f1272, %f1263;
	add.f32 	%f1276, %f1236, %f1275;
	add.f32 	%f1277, %f1272, %f1266;
	add.f32 	%f1278, %f1238, %f1277;
	add.f32 	%f1279, %f1272, %f1269;
	add.f32 	%f1280, %f1240, %f1279;
	ld.shared.f32 	%f1281, [%r6+260];
	add.f32 	%f1282, %f1281, %f1260;
	add.f32 	%f1283, %f1243, %f1282;
	add.f32 	%f1284, %f1281, %f1263;
	add.f32 	%f1285, %f1245, %f1284;
	add.f32 	%f1286, %f1281, %f1266;
	add.f32 	%f1287, %f1247, %f1286;
	add.f32 	%f1288, %f1281, %f1269;
	add.f32 	%f1289, %f1249, %f1288;
	ld.shared.f32 	%f1290, [%r6+392];
	add.f32 	%f1291, %f1290, %f1260;
	add.f32 	%f1292, %f1252, %f1291;
	add.f32 	%f1293, %f1290, %f1263;
	add.f32 	%f1294, %f1254, %f1293;
	add.f32 	%f1295, %f1290, %f1266;
	add.f32 	%f1296, %f1256, %f1295;
	add.f32 	%f1297, %f1290, %f1269;
	add.f32 	%f1298, %f1258, %f1297;
	ld.shared.f32 	%f1299, [%r6];
	ld.shared.f32 	%f1300, [%r9+4092];
	add.f32 	%f1301, %f1299, %f1300;
	add.f32 	%f1354, %f1262, %f1301;
	ld.shared.f32 	%f1302, [%r9+4096];
	add.f32 	%f1303, %f1299, %f1302;
	add.f32 	%f1353, %f1265, %f1303;
	ld.shared.f32 	%f1304, [%r9+4100];
	add.f32 	%f1305, %f1299, %f1304;
	add.f32 	%f1352, %f1268, %f1305;
	ld.shared.f32 	%f1306, [%r9+4104];
	add.f32 	%f1307, %f1299, %f1306;
	add.f32 	%f1351, %f1271, %f1307;
	ld.shared.f32 	%f1308, [%r6+132];
	add.f32 	%f1309, %f1308, %f1300;
	add.f32 	%f1350, %f1274, %f1309;
	add.f32 	%f1310, %f1308, %f1302;
	add.f32 	%f1349, %f1276, %f1310;
	add.f32 	%f1311, %f1308, %f1304;
	add.f32 	%f1348, %f1278, %f1311;
	add.f32 	%f1312, %f1308, %f1306;
	add.f32 	%f1347, %f1280, %f1312;
	ld.shared.f32 	%f1313, [%r6+264];
	add.f32 	%f1314, %f1313, %f1300;
	add.f32 	%f1346, %f1283, %f1314;
	add.f32 	%f1315, %f1313, %f1302;
	add.f32 	%f1345, %f1285, %f1315;
	add.f32 	%f1316, %f1313, %f1304;
	add.f32 	%f1344, %f1287, %f1316;
	add.f32 	%f1317, %f1313, %f1306;
	add.f32 	%f1343, %f1289, %f1317;
	ld.shared.f32 	%f1318, [%r6+396];
	add.f32 	%f1319, %f1318, %f1300;
	add.f32 	%f1342, %f1292, %f1319;
	add.f32 	%f1320, %f1318, %f1302;
	add.f32 	%f1341, %f1294, %f1320;
	add.f32 	%f1321, %f1318, %f1304;
	add.f32 	%f1340, %f1296, %f1321;
	add.f32 	%f1322, %f1318, %f1306;
	add.f32 	%f1339, %f1298, %f1322;
	bar.sync 	0;
	add.s32 	%r84, %r84, 1;
	setp.ne.s32 	%p29, %r84, 0;
	add.s32 	%r83, %r83, %r12;
	add.s32 	%r82, %r82, %r12;
	add.s32 	%r81, %r81, 32;
	add.s32 	%r80, %r80, 32;
	add.s32 	%r79, %r79, 32;
	add.s32 	%r78, %r78, 32;
	add.s32 	%r77, %r77, 32;
	add.s32 	%r76, %r76, 32;
	@%p29 bra 	$L__BB0_3;
$L__BB0_20:
	setp.ge.s32 	%p30, %r3, %r46;
	mul.lo.s32 	%r36, %r3, %r47;
	setp.ge.s32 	%p31, %r5, %r47;
	or.pred  	%p32, %p30, %p31;
	@%p32 bra 	$L__BB0_22;
	add.s32 	%r72, %r5, %r36;
	mul.wide.s32 	%rd27, %r72, 4;
	add.s64 	%rd28, %rd3, %rd27;
	st.global.f32 	[%rd28], %f1354;
$L__BB0_22:
	setp.ge.s32 	%p33, %r3, %r46;
	add.s32 	%r37, %r5, 1;
	setp.ge.s32 	%p34, %r37, %r47;
	cvt.s64.s32 	%rd29, %r36;
	cvt.s64.s32 	%rd5, %r5;
	add.s64 	%rd30, %rd5, %rd29;
	shl.b64 	%rd31, %rd30, 2;
	add.s64 	%rd6, %rd3, %rd31;
	or.pred  	%p35, %p33, %p34;
	@%p35 bra 	$L__BB0_24;
	st.global.f32 	[%rd6+4], %f1353;
$L__BB0_24:
	setp.ge.s32 	%p36, %r3, %r46;
	add.s32 	%r38, %r5, 2;
	setp.ge.s32 	%p37, %r38, %r47;
	or.pred  	%p38, %p36, %p37;
	@%p38 bra 	$L__BB0_26;
	st.global.f32 	[%rd6+8], %f1352;
$L__BB0_26:
	setp.ge.s32 	%p39, %r3, %r46;
	add.s32 	%r39, %r5, 3;
	setp.ge.s32 	%p40, %r39, %r47;
	or.pred  	%p41, %p39, %p40;
	@%p41 bra 	$L__BB0_28;
	st.global.f32 	[%rd6+12], %f1351;
$L__BB0_28:
	setp.ge.s32 	%p42, %r5, %r47;
	add.s32 	%r40, %r3, 1;
	setp.ge.s32 	%p43, %r40, %r46;
	add.s32 	%r41, %r36, %r47;
	or.pred  	%p44, %p43, %p42;
	@%p44 bra 	$L__BB0_30;
	add.s32 	%r73, %r5, %r41;
	mul.wide.s32 	%rd32, %r73, 4;
	add.s64 	%rd33, %rd3, %rd32;
	st.global.f32 	[%rd33], %f1350;
$L__BB0_30:
	setp.ge.s32 	%p45, %r40, %r46;
	setp.ge.s32 	%p46, %r37, %r47;
	cvt.s64.s32 	%rd34, %r41;
	add.s64 	%rd35, %rd5, %rd34;
	shl.b64 	%rd36, %rd35, 2;
	add.s64 	%rd7, %rd3, %rd36;
	or.pred  	%p47, %p45, %p46;
	@%p47 bra 	$L__BB0_32;
	st.global.f32 	[%rd7+4], %f1349;
$L__BB0_32:
	setp.ge.s32 	%p48, %r40, %r46;
	setp.ge.s32 	%p49, %r38, %r47;
	or.pred  	%p50, %p48, %p49;
	@%p50 bra 	$L__BB0_34;
	st.global.f32 	[%rd7+8], %f1348;
$L__BB0_34:
	setp.ge.s32 	%p51, %r40, %r46;
	setp.ge.s32 	%p52, %r39, %r47;
	or.pred  	%p53, %p51, %p52;
	@%p53 bra 	$L__BB0_36;
	st.global.f32 	[%rd7+12], %f1347;
$L__BB0_36:
	setp.ge.s32 	%p54, %r5, %r47;
	add.s32 	%r42, %r3, 2;
	setp.ge.s32 	%p55, %r42, %r46;
	add.s32 	%r43, %r41, %r47;
	or.pred  	%p56, %p55, %p54;
	@%p56 bra 	$L__BB0_38;
	add.s32 	%r74, %r5, %r43;
	mul.wide.s32 	%rd37, %r74, 4;
	add.s64 	%rd38, %rd3, %rd37;
	st.global.f32 	[%rd38], %f1346;
$L__BB0_38:
	setp.ge.s32 	%p57, %r42, %r46;
	setp.ge.s32 	%p58, %r37, %r47;
	cvt.s64.s32 	%rd39, %r43;
	add.s64 	%rd40, %rd5, %rd39;
	shl.b64 	%rd41, %rd40, 2;
	add.s64 	%rd8, %rd3, %rd41;
	or.pred  	%p59, %p57, %p58;
	@%p59 bra 	$L__BB0_40;
	st.global.f32 	[%rd8+4], %f1345;
$L__BB0_40:
	setp.ge.s32 	%p60, %r42, %r46;
	setp.ge.s32 	%p61, %r38, %r47;
	or.pred  	%p62, %p60, %p61;
	@%p62 bra 	$L__BB0_42;
	st.global.f32 	[%rd8+8], %f1344;
$L__BB0_42:
	setp.ge.s32 	%p63, %r42, %r46;
	setp.ge.s32 	%p64, %r39, %r47;
	or.pred  	%p65, %p63, %p64;
	@%p65 bra 	$L__BB0_44;
	st.global.f32 	[%rd8+12], %f1343;
$L__BB0_44:
	setp.ge.s32 	%p66, %r5, %r47;
	add.s32 	%r44, %r3, 3;
	setp.ge.s32 	%p67, %r44, %r46;
	add.s32 	%r45, %r43, %r47;
	or.pred  	%p68, %p67, %p66;
	@%p68 bra 	$L__BB0_46;
	add.s32 	%r75, %r5, %r45;
	mul.wide.s32 	%rd42, %r75, 4;
	add.s64 	%rd43, %rd3, %rd42;
	st.global.f32 	[%rd43], %f1342;
$L__BB0_46:
	setp.ge.s32 	%p69, %r44, %r46;
	setp.ge.s32 	%p70, %r37, %r47;
	cvt.s64.s32 	%rd44, %r45;
	add.s64 	%rd45, %rd5, %rd44;
	shl.b64 	%rd46, %rd45, 2;
	add.s64 	%rd9, %rd3, %rd46;
	or.pred  	%p71, %p69, %p70;
	@%p71 bra 	$L__BB0_48;
	st.global.f32 	[%rd9+4], %f1341;
$L__BB0_48:
	setp.ge.s32 	%p72, %r44, %r46;
	setp.ge.s32 	%p73, %r38, %r47;
	or.pred  	%p74, %p72, %p73;
	@%p74 bra 	$L__BB0_50;
	st.global.f32 	[%rd9+8], %f1340;
$L__BB0_50:
	setp.ge.s32 	%p75, %r44, %r46;
	setp.ge.s32 	%p76, %r39, %r47;
	or.pred  	%p77, %p75, %p76;
	@%p77 bra 	$L__BB0_52;
	st.global.f32 	[%rd9+12], %f1339;
$L__BB0_52:
	ret;

}


// ===== COMPILED SASS (sm_100) =====

	.target	sm_100

	.elftype	@"ET_EXEC"


//--------------------- .note.nv.tkinfo           --------------------------
	.section	.note.nv.tkinfo,"",@"SHT_NOTE"
	.sectionflags	@"SHF_NOTE_NV_TKINFO"
	.tkinfo
        /*0018*/ 	.word	0x00000002
        /*0030*/ 	.string	""
        /*0030*/ 	.string	"ptxas"
        /*0030*/ 	.string	"Cuda compilation tools, release 13.0, V13.0.88"
        /*0030*/ 	.string	"Build cuda_13.0.r13.0/compiler.36424714_0"
        /*0030*/ 	.string	"-arch sm_100 -m 64 "



//--------------------- .note.nv.cuinfo           --------------------------
	.section	.note.nv.cuinfo,"",@"SHT_NOTE"
	.sectionflags	@"SHF_NOTE_NV_CUINFO"
        /*0018*/ 	.short	0x0002
        /*001a*/ 	.short	0x0064
        /*001c*/ 	.short	0x0082
	.zero		2


//--------------------- .nv.info                  --------------------------
	.section	.nv.info,"",@"SHT_CUDA_INFO"
	.align	4


	//----- nvinfo : EIATTR_REGCOUNT
	.align		4
        /*0000*/ 	.byte	0x04, 0x2f
        /*0002*/ 	.short	(.L_1 - .L_0)
	.align		4
.L_0:
        /*0004*/ 	.word	index@(_Z17matrixMulRegisterILi32ELi4EEvPfS0_S0_iii)
        /*0008*/ 	.word	0x00000038


	//----- nvinfo : EIATTR_FRAME_SIZE
	.align		4
.L_1:
        /*000c*/ 	.byte	0x04, 0x11
        /*000e*/ 	.short	(.L_3 - .L_2)
	.align		4
.L_2:
        /*0010*/ 	.word	index@(_Z17matrixMulRegisterILi32ELi4EEvPfS0_S0_iii)
        /*0014*/ 	.word	0x00000000


	//----- nvinfo : EIATTR_MIN_STACK_SIZE
	.align		4
.L_3:
        /*0018*/ 	.byte	0x04, 0x12
        /*001a*/ 	.short	(.L_5 - .L_4)
	.align		4
.L_4:
        /*001c*/ 	.word	index@(_Z17matrixMulRegisterILi32ELi4EEvPfS0_S0_iii)
        /*0020*/ 	.word	0x00000000
.L_5:


//--------------------- .nv.compat                --------------------------
	.section	.nv.compat,"",@"SHT_CUDA_COMPAT_INFO"
	.align	4
        /*0000*/ 	.byte	0x02, 0x09, 0x00, 0x00, 0x02, 0x02, 0x01, 0x00, 0x02, 0x05, 0x05, 0x00, 0x03, 0x07, 0x01, 0x01
        /*0010*/ 	.byte	0x02, 0x03, 0x00, 0x00, 0x02, 0x06, 0x01, 0x00, 0x04, 0x0b, 0x08, 0x00, 0x09, 0x00, 0x00, 0x00
        /*0020*/ 	.byte	0x00, 0x00, 0x00, 0x00


//--------------------- .nv.info._Z17matrixMulRegisterILi32ELi4EEvPfS0_S0_iii --------------------------
	.section	.nv.info._Z17matrixMulRegisterILi32ELi4EEvPfS0_S0_iii,"",@"SHT_CUDA_INFO"
	.sectionflags	@""
	.align	4


	//----- nvinfo : EIATTR_CUDA_API_VERSION
	.align		4
        /*0000*/ 	.byte	0x04, 0x37
        /*0002*/ 	.short	(.L_7 - .L_6)
.L_6:
        /*0004*/ 	.word	0x00000082


	//----- nvinfo : EIATTR_KPARAM_INFO
	.align		4
.L_7:
        /*0008*/ 	.byte	0x04, 0x17
        /*000a*/ 	.short	(.L_9 - .L_8)
.L_8:
        /*000c*/ 	.word	0x00000000
        /*0010*/ 	.short	0x0005
        /*0012*/ 	.short	0x0020
        /*0014*/ 	.byte	0x00, 0xf0, 0x11, 0x00


	//----- nvinfo : EIATTR_KPARAM_INFO
	.align		4
.L_9:
        /*0018*/ 	.byte	0x04, 0x17
        /*001a*/ 	.short	(.L_11 - .L_10)
.L_10:
        /*001c*/ 	.word	0x00000000
        /*0020*/ 	.short	0x0004
        /*0022*/ 	.short	0x001c
        /*0024*/ 	.byte	0x00, 0xf0, 0x11, 0x00


	//----- nvinfo : EIATTR_KPARAM_INFO
	.align		4
.L_11:
        /*0028*/ 	.byte	0x04, 0x17
        /*002a*/ 	.short	(.L_13 - .L_12)
.L_12:
        /*002c*/ 	.word	0x00000000
        /*0030*/ 	.short	0x0003
        /*0032*/ 	.short	0x0018
        /*0034*/ 	.byte	0x00, 0xf0, 0x11, 0x00


	//----- nvinfo : EIATTR_KPARAM_INFO
	.align		4
.L_13:
        /*0038*/ 	.byte	0x04, 0x17
        /*003a*/ 	.short	(.L_15 - .L_14)
.L_14:
        /*003c*/ 	.word	0x00000000
        /*0040*/ 	.short	0x0002
        /*0042*/ 	.short	0x0010
        /*0044*/ 	.byte	0x00, 0xf5, 0x21, 0x00


	//----- nvinfo : EIATTR_KPARAM_INFO
	.align		4
.L_15:
        /*0048*/ 	.byte	0x04, 0x17
        /*004a*/ 	.short	(.L_17 - .L_16)
.L_16:
        /*004c*/ 	.word	0x00000000
        /*0050*/ 	.short	0x0001
        /*0052*/ 	.short	0x0008
        /*0054*/ 	.byte	0x00, 0xf5, 0x21, 0x00


	//----- nvinfo : EIATTR_KPARAM_INFO
	.align		4
.L_17:
        /*0058*/ 	.byte	0x04, 0x17
        /*005a*/ 	.short	(.L_19 - .L_18)
.L_18:
        /*005c*/ 	.word	0x00000000
        /*0060*/ 	.short	0x0000
        /*0062*/ 	.short	0x0000
        /*0064*/ 	.byte	0x00, 0xf5, 0x21, 0x00


	//----- nvinfo : EIATTR_SPARSE_MMA_MASK
	.align		4
.L_19:
        /*0068*/ 	.byte	0x03, 0x50
        /*006a*/ 	.short	0x0000


	//----- nvinfo : EIATTR_MAXREG_COUNT
	.align		4
        /*006c*/ 	.byte	0x03, 0x1b
        /*006e*/ 	.short	0x00ff


	//----- nvinfo : EIATTR_NUM_BARRIERS
	.align		4
        /*0070*/ 	.byte	0x02, 0x4c
        /*0072*/ 	.byte	0x01
	.zero		1


	//----- nvinfo : EIATTR_MERCURY_ISA_VERSION
	.align		4
        /*0074*/ 	.byte	0x03, 0x5f
        /*0076*/ 	.short	0x0101


	//----- nvinfo : EIATTR_UNUSED_LOAD_BYTE_OFFSET
	.align		4
        /*0078*/ 	.byte	0x04, 0x44
        /*007a*/ 	.short	(.L_21 - .L_20)


	//   ....[0]....
.L_20:
        /*007c*/ 	.word	0x00000680
        /*0080*/ 	.word	0x0000fff0


	//   ....[1]....
        /*0084*/ 	.word	0x00000690
        /*0088*/ 	.word	0x0000ff0f


	//   ....[2]....
        /*008c*/ 	.word	0x00000730
        /*0090*/ 	.word	0x0000f0ff


	//   ....[3]....
        /*0094*/ 	.word	0x00000780
        /*0098*/ 	.word	0x0000fff0


	//   ....[4]....
        /*009c*/ 	.word	0x00000c00
        /*00a0*/ 	.word	0x00000fff


	//   ....[5]....
        /*00a4*/ 	.word	0x00001020
        /*00a8*/ 	.word	0x0000fff0


	//   ....[6]....
        /*00ac*/ 	.word	0x000014b0
        /*00b0*/ 	.word	0x00000fff


	//   ....[7]....
        /*00b4*/ 	.word	0x000018c0
        /*00b8*/ 	.word	0x0000fff0


	//   ....[8]....
        /*00bc*/ 	.word	0x00001d60
        /*00c0*/ 	.word	0x00000fff


	//   ....[9]....
        /*00c4*/ 	.word	0x000021a0
        /*00c8*/ 	.word	0x0000fff0


	//   ....[10]....
        /*00cc*/ 	.word	0x00002610
        /*00d0*/ 	.word	0x00000fff


	//   ....[11]....
        /*00d4*/ 	.word	0x00002a40
        /*00d8*/ 	.word	0x0000fff0


	//   ....[12]....
        /*00dc*/ 	.word	0x00002ec0
        /*00e0*/ 	.word	0x00000fff


	//   ....[13]....
        /*00e4*/ 	.word	0x000032f0
        /*00e8*/ 	.word	0x0000fff0


	//   ....[14]....
        /*00ec*/ 	.word	0x00003770
        /*00f0*/ 	.word	0x00000fff


	//   ....[15]....
        /*00f4*/ 	.word	0x00003bc0
        /*00f8*/ 	.word	0x0000fff0


	//   ....[16]....
        /*00fc*/ 	.word	0x00004010
        /*0100*/ 	.word	0x00000fff


	//   ....[17]....
        /*0104*/ 	.word	0x000043d0
        /*0108*/ 	.word	0x0000fff0


	//   ....[18]....
        /*010c*/ 	.word	0x00004600
        /*0110*/ 	.word	0x00000fff


	//   ....[19]....
        /*0114*/ 	.word	0x00004820
        /*0118*/ 	.word	0x00000fff


	//----- nvinfo : EIATTR_VRC_CTA_INIT_COUNT
	.align		4
.L_21:
        /*011c*/ 	.byte	0x02, 0x4a
	.zero		1
	.zero		1


	//----- nvinfo : EIATTR_EXIT_INSTR_OFFSETS
	.align		4
        /*0120*/ 	.byte	0x04, 0x1c
        /*0122*/ 	.short	(.L_23 - .L_22)


	//   ....[0]....
.L_22:
        /*0124*/ 	.word	0x000000c0


	//   ....[1]....
        /*0128*/ 	.word	0x00005180


	//   ....[2]....
        /*012c*/ 	.word	0x000051a0


	//----- nvinfo : EIATTR_CBANK_PARAM_SIZE
	.align		4
.L_23:
        /*0130*/ 	.byte	0x03, 0x19
        /*0132*/ 	.short	0x0024


	//----- nvinfo : EIATTR_PARAM_CBANK
	.align		4
        /*0134*/ 	.byte	0x04, 0x0a
        /*0136*/ 	.short	(.L_25 - .L_24)
	.align		4
.L_24:
        /*0138*/ 	.word	index@(.nv.constant0._Z17matrixMulRegisterILi32ELi4EEvPfS0_S0_iii)
        /*013c*/ 	.short	0x0380
        /*013e*/ 	.short	0x0024


	//----- nvinfo : EIATTR_SW_WAR
	.align		4
.L_25:
        /*0140*/ 	.byte	0x04, 0x36
        /*0142*/ 	.short	(.L_27 - .L_26)
.L_26:
        /*0144*/ 	.word	0x00000008
.L_27:


//--------------------- .nv.callgraph             --------------------------
	.section	.nv.callgraph,"",@"SHT_CUDA_CALLGRAPH"
	.align	4
	.sectionentsize	8
	.align		4
        /*0000*/ 	.word	0x00000000
	.align		4
        /*0004*/ 	.word	0xffffffff
	.align		4
        /*0008*/ 	.word	0x00000000
	.align		4
        /*000c*/ 	.word	0xfffffffe
	.align		4
        /*0010*/ 	.word	0x00000000
	.align		4
        /*0014*/ 	.word	0xfffffffd
	.align		4
        /*0018*/ 	.word	0x00000000
	.align		4
        /*001c*/ 	.word	0xfffffffc


//--------------------- .text._Z17matrixMulRegisterILi32ELi4EEvPfS0_S0_iii --------------------------
	.section	.text._Z17matrixMulRegisterILi32ELi4EEvPfS0_S0_iii,"ax",@progbits
	.align	128
        .global         _Z17matrixMulRegisterILi32ELi4EEvPfS0_S0_iii
        .type           _Z17matrixMulRegisterILi32ELi4EEvPfS0_S0_iii,@function
        .size           _Z17matrixMulRegisterILi32ELi4EEvPfS0_S0_iii,(.L_x_3 - _Z17matrixMulRegisterILi32ELi4EEvPfS0_S0_iii)
        .other          _Z17matrixMulRegisterILi32ELi4EEvPfS0_S0_iii,@"STO_CUDA_ENTRY STV_DEFAULT"
_Z17matrixMulRegisterILi32ELi4EEvPfS0_S0_iii:
.text._Z17matrixMulRegisterILi32ELi4EEvPfS0_S0_iii:
[----:B------:R-:W-:Y:S01]  /*0000*/  LDC R1, c[0x0][0x37c] ;  /* 0x0000df00ff017b82 */ /* 0x000fe20000000800 */
[----:B------:R-:W0:Y:S01]  /*0010*/  S2R R43, SR_TID.X ;  /* 0x00000000002b7919 */ /* 0x000e220000002100 */
[----:B------:R-:W1:Y:S01]  /*0020*/  LDCU.64 UR6, c[0x0][0x398] ;  /* 0x00007300ff0677ac */ /* 0x000e620008000a00 */
[----:B------:R-:W0:Y:S01]  /*0030*/  S2R R4, SR_CTAID.X ;  /* 0x0000000000047919 */ /* 0x000e220000002500 */
[----:B------:R-:W2:Y:S01]  /*0040*/  S2R R45, SR_TID.Y ;  /* 0x00000000002d7919 */ /* 0x000ea20000002200 */
[----:B------:R-:W2:Y:S01]  /*0050*/  S2R R44, SR_CTAID.Y ;  /* 0x00000000002c7919 */ /* 0x000ea20000002600 */
[----:B0-----:R-:W-:-:S04]  /*0060*/  LEA R47, R4, R43, 0x5 ;  /* 0x0000002b042f7211 */ /* 0x001fc800078e28ff */
[----:B------:R-:W-:Y:S02]  /*0070*/  IADD3 R2, PT, PT, R47, R43, RZ ;  /* 0x0000002b2f027210 */ /* 0x000fe40007ffe0ff */
[-C--:B--2---:R-:W-:Y:S02]  /*0080*/  LEA R44, R44, R45.reuse, 0x5 ;  /* 0x0000002d2c2c7211 */ /* 0x084fe400078e28ff */
[----:B-1----:R-:W-:Y:S02]  /*0090*/  ISETP.GE.AND P0, PT, R2, UR7, PT ;  /* 0x0000000702007c0c */ /* 0x002fe4000bf06270 */
[----:B------:R-:W-:-:S04]  /*00a0*/  IADD3 R0, PT, PT, R44, R45, RZ ;  /* 0x0000002d2c007210 */ /* 0x000fc80007ffe0ff */
[----:B------:R-:W-:-:S13]  /*00b0*/  ISETP.GE.OR P0, PT, R0, UR6, P0 ;  /* 0x0000000600007c0c */ /* 0x000fda0008706670 */
[----:B------:R-:W-:Y:S05]  /*00c0*/  @P0 EXIT ;  /* 0x000000000000094d */ /* 0x000fea0003800000 */
[----:B------:R-:W0:Y:S01]  /*00d0*/  LDCU UR5, c[0x0][0x3a0] ;  /* 0x00007400ff0577ac */ /* 0x000e220008000800 */
[----:B------:R-:W-:Y:S01]  /*00e0*/  HFMA2 R46, -RZ, RZ, 0, 0 ;  /* 0x00000000ff2e7431 */ /* 0x000fe200000001ff */
[----:B------:R-:W-:Y:S01]  /*00f0*/  CS2R R48, SRZ ;  /* 0x0000000000307805 */ /* 0x000fe2000001ff00 */
[----:B------:R-:W-:Y:S01]  /*0100*/  HFMA2 R28, -RZ, RZ, 0, 0 ;  /* 0x00000000ff1c7431 */ /* 0x000fe200000001ff */
[----:B------:R-:W-:Y:S02]  /*0110*/  CS2R R50, SRZ ;  /* 0x0000000000327805 */ /* 0x000fe4000001ff00 */
[----:B------:R-:W-:Y:S02]  /*0120*/  CS2R R52, SRZ ;  /* 0x0000000000347805 */ /* 0x000fe4000001ff00 */
[----:B------:R-:W-:Y:S02]  /*0130*/  CS2R R36, SRZ ;  /* 0x0000000000247805 */ /* 0x000fe4000001ff00 */
[----:B------:R-:W-:-:S02]  /*0140*/  CS2R R20, SRZ ;  /* 0x0000000000147805 */ /* 0x000fc4000001ff00 */
[----:B------:R-:W-:Y:S02]  /*0150*/  CS2R R38, SRZ ;  /* 0x0000000000267805 */ /* 0x000fe4000001ff00 */
[----:B------:R-:W-:Y:S01]  /*0160*/  MOV R30, RZ ;  /* 0x000000ff001e7202 */ /* 0x000fe20000000f00 */
[----:B------:R-:W1:Y:S01]  /*0170*/  LDCU.64 UR8, c[0x0][0x358] ;  /* 0x00006b00ff0877ac */ /* 0x000e620008000a00 */
[----:B------:R-:W-:Y:S01]  /*0180*/  MOV R16, RZ ;  /* 0x000000ff00107202 */ /* 0x000fe20000000f00 */
[----:B0-----:R-:W-:-:S09]  /*0190*/  UISETP.GE.AND UP0, UPT, UR5, 0x1, UPT ;  /* 0x000000010500788c */ /* 0x001fd2000bf06270 */
[----:B------:R-:W-:Y:S05]  /*01a0*/  BRA.U !UP0, `(.L_x_0) ;  /* 0x0000004908c87547 */ /* 0x000fea000b800000 */
[----:B------:R-:W0:Y:S01]  /*01b0*/  S2R R3, SR_CgaCtaId ;  /* 0x0000000000037919 */ /* 0x000e220000008800 */
[----:B------:R-:W-:Y:S01]  /*01c0*/  MOV R0, 0x400 ;  /* 0x0000040000007802 */ /* 0x000fe20000000f00 */
[----:B------:R-:W-:Y:S01]  /*01d0*/  IMAD R42, R45, UR7, RZ ;  /* 0x000000072d2a7c24 */ /* 0x000fe2000f8e02ff */
[----:B------:R-:W-:Y:S01]  /*01e0*/  MOV R5, UR5 ;  /* 0x0000000500057c02 */ /* 0x000fe20008000f00 */
[----:B------:R-:W-:Y:S01]  /*01f0*/  UIADD3 UR4, UPT, UPT, UR5, 0x1f, URZ ;  /* 0x0000001f05047890 */ /* 0x000fe2000fffe0ff */
[----:B------:R-:W-:Y:S01]  /*0200*/  IADD3 R2, PT, PT, R0, 0x1080, RZ ;  /* 0x0000108000027810 */ /* 0x000fe20007ffe0ff */
[----:B------:R-:W2:Y:S01]  /*0210*/  LDCU UR12, c[0x0][0x3a0] ;  /* 0x00007400ff0c77ac */ /* 0x000ea20008000800 */
[C---:B------:R-:W-:Y:S01]  /*0220*/  IADD3 R41, PT, PT, R43.reuse, R42, RZ ;  /* 0x0000002a2b297210 */ /* 0x040fe20007ffe0ff */
[----:B------:R-:W-:Y:S01]  /*0230*/  IMAD R6, R44, UR5, R5 ;  /* 0x000000052c067c24 */ /* 0x000fe2000f8e0205 */
[----:B------:R-:W-:Y:S01]  /*0240*/  MOV R48, RZ ;  /* 0x000000ff00307202 */ /* 0x000fe20000000f00 */
[----:B------:R-:W-:Y:S01]  /*0250*/  USHF.R.U32.HI UR4, URZ, 0x5, UR4 ;  /* 0x00000005ff047899 */ /* 0x000fe20008011604 */
[----:B------:R-:W-:Y:S01]  /*0260*/  LEA R41, R4, R41, 0x5 ;  /* 0x0000002904297211 */ /* 0x000fe200078e28ff */
[----:B------:R-:W-:Y:S01]  /*0270*/  IMAD R5, R44, UR5, R43 ;  /* 0x000000052c057c24 */ /* 0x000fe2000f8e022b */
[----:B------:R-:W-:Y:S01]  /*0280*/  IADD3 R4, PT, PT, R6, UR5, RZ ;  /* 0x0000000506047c10 */ /* 0x000fe2000fffe0ff */
[----:B------:R-:W3:Y:S01]  /*0290*/  LDCU UR6, c[0x0][0x398] ;  /* 0x00007300ff0677ac */ /* 0x000ee20008000800 */
[----:B------:R-:W-:-:S02]  /*02a0*/  IADD3 R6, PT, PT, R43, R6, RZ ;  /* 0x000000062b067210 */ /* 0x000fc40007ffe0ff */
[C---:B------:R-:W-:Y:S01]  /*02b0*/  IADD3 R40, PT, PT, R43.reuse, UR5, R4 ;  /* 0x000000052b287c10 */ /* 0x040fe2000fffe004 */
[----:B------:R-:W4:Y:S01]  /*02c0*/  LDCU UR7, c[0x0][0x39c] ;  /* 0x00007380ff0777ac */ /* 0x000f220008000800 */
[----:B------:R-:W-:Y:S01]  /*02d0*/  IADD3 R7, PT, PT, R43, R4, RZ ;  /* 0x000000042b077210 */ /* 0x000fe20007ffe0ff */
[----:B------:R-:W1:Y:S01]  /*02e0*/  LDCU.64 UR10, c[0x0][0x388] ;  /* 0x00007100ff0a77ac */ /* 0x000e620008000a00 */
[----:B------:R-:W-:Y:S01]  /*02f0*/  UIADD3 UR4, UPT, UPT, -UR4, URZ, URZ ;  /* 0x000000ff04047290 */ /* 0x000fe2000fffe1ff */
[C---:B0-----:R-:W-:Y:S02]  /*0300*/  LEA R0, R3.reuse, R0, 0x18 ;  /* 0x0000000003007211 */ /* 0x041fe400078ec0ff */
[----:B------:R-:W-:-:S03]  /*0310*/  LEA R2, R3, R2, 0x18 ;  /* 0x0000000203027211 */ /* 0x000fc600078ec0ff */
[----:B------:R-:W-:Y:S01]  /*0320*/  IMAD R0, R45, 0x210, R0 ;  /* 0x000002102d007824 */ /* 0x000fe200078e0200 */
[----:B------:R-:W-:-:S04]  /*0330*/  LEA R2, R43, R2, 0x4 ;  /* 0x000000022b027211 */ /* 0x000fc800078e20ff */
[----:B------:R-:W-:Y:S01]  /*0340*/  LEA R4, R43, R0, 0x2 ;  /* 0x000000002b047211 */ /* 0x000fe200078e10ff */
[----:B-1234-:R-:W-:-:S07]  /*0350*/  IMAD R3, R45, 0x84, R2 ;  /* 0x000000842d037824 */ /* 0x01efce00078e0202 */
.L_x_1:
[----:B------:R-:W-:-:S04]  /*0360*/  ISETP.GE.AND P0, PT, R43, UR12, PT ;  /* 0x0000000c2b007c0c */ /* 0x000fc8000bf06270 */
[----:B------:R-:W-:-:S13]  /*0370*/  ISETP.GE.U32.OR P2, PT, R44, UR6, P0 ;  /* 0x000000062c007c0c */ /* 0x000fda0008746470 */
[----:B------:R-:W0:Y:S02]  /*0380*/  @!P2 LDC.64 R8, c[0x0][0x380] ;  /* 0x0000e000ff08ab82 */ /* 0x000e240000000a00 */
[----:B0-----:R-:W-:-:S05]  /*0390*/  @!P2 IMAD.WIDE.U32 R8, R5, 0x4, R8 ;  /* 0x000000040508a825 */ /* 0x001fca00078e0008 */
[----:B------:R0:W2:Y:S01]  /*03a0*/  @!P2 LDG.E R17, desc[UR8][R8.64] ;  /* 0x000000080811a981 */ /* 0x0000a2000c1e1900 */
[C---:B------:R-:W-:Y:S02]  /*03b0*/  IADD3 R10, PT, PT, R44.reuse, 0x1, RZ ;  /* 0x000000012c0a7810 */ /* 0x040fe40007ffe0ff */
[----:B------:R-:W-:Y:S02]  /*03c0*/  IADD3 R11, PT, PT, R44, 0x2, RZ ;  /* 0x000000022c0b7810 */ /* 0x000fe40007ffe0ff */
[----:B------:R-:W-:Y:S02]  /*03d0*/  ISETP.GE.U32.OR P6, PT, R10, UR6, P0 ;  /* 0x000000060a007c0c */ /* 0x000fe400087c6470 */
[----:B------:R-:W-:Y:S02]  /*03e0*/  ISETP.GE.AND P1, PT, R45, UR12, PT ;  /* 0x0000000c2d007c0c */ /* 0x000fe4000bf26270 */
[----:B------:R-:W-:Y:S02]  /*03f0*/  IADD3 R10, PT, PT, R44, 0x3, RZ ;  /* 0x000000032c0a7810 */ /* 0x000fe40007ffe0ff */
[----:B------:R-:W-:-:S02]  /*0400*/  ISETP.GE.U32.OR P5, PT, R11, UR6, P0 ;  /* 0x000000060b007c0c */ /* 0x000fc400087a6470 */
[C---:B------:R-:W-:Y:S02]  /*0410*/  ISETP.GE.OR P4, PT, R47.reuse, UR7, P1 ;  /* 0x000000072f007c0c */ /* 0x040fe40008f86670 */
[----:B------:R-:W-:Y:S02]  /*0420*/  ISETP.GE.U32.OR P0, PT, R10, UR6, P0 ;  /* 0x000000060a007c0c */ /* 0x000fe40008706470 */
[----:B------:R-:W-:Y:S01]  /*0430*/  SHF.R.S32.HI R14, RZ, 0x1f, R42 ;  /* 0x0000001fff0e7819 */ /* 0x000fe2000001142a */
[----:B------:R-:W1:Y:S01]  /*0440*/  @!P6 LDC.64 R12, c[0x0][0x380] ;  /* 0x0000e000ff0ceb82 */ /* 0x000e620000000a00 */
[C---:B------:R-:W-:Y:S02]  /*0450*/  IADD3 R24, P3, PT, R47.reuse, R42, RZ ;  /* 0x0000002a2f187210 */ /* 0x040fe40007f7e0ff */
[C---:B------:R-:W-:Y:S02]  /*0460*/  IADD3 R15, PT, PT, R47.reuse, 0x1, RZ ;  /* 0x000000012f0f7810 */ /* 0x040fe40007ffe0ff */
[----:B------:R-:W-:-:S02]  /*0470*/  LEA.HI.X.SX32 R25, R47, R14, 0x1, P3 ;  /* 0x0000000e2f197211 */ /* 0x000fc400018f0eff */
[C---:B------:R-:W-:Y:S01]  /*0480*/  IADD3 R22, PT, PT, R47.reuse, 0x2, RZ ;  /* 0x000000022f167810 */ /* 0x040fe20007ffe0ff */
[----:B------:R-:W3:Y:S01]  /*0490*/  @!P4 LDC.64 R18, c[0x0][0x388] ;  /* 0x0000e200ff12cb82 */ /* 0x000ee20000000a00 */
[----:B------:R-:W-:Y:S02]  /*04a0*/  IADD3 R23, PT, PT, R47, 0x3, RZ ;  /* 0x000000032f177810 */ /* 0x000fe40007ffe0ff */
[----:B------:R-:W-:-:S05]  /*04b0*/  ISETP.GE.OR P3, PT, R15, UR7, P1 ;  /* 0x000000070f007c0c */ /* 0x000fca0008f66670 */
[----:B------:R-:W4:Y:S08]  /*04c0*/  @!P5 LDC.64 R10, c[0x0][0x380] ;  /* 0x0000e000ff0adb82 */ /* 0x000f300000000a00 */
[----:B0-----:R-:W0:Y:S01]  /*04d0*/  @!P0 LDC.64 R8, c[0x0][0x380] ;  /* 0x0000e000ff088b82 */ /* 0x001e220000000a00 */
[----:B-1----:R-:W-:-:S06]  /*04e0*/  @!P6 IMAD.WIDE.U32 R12, R6, 0x4, R12 ;  /* 0x00000004060ce825 */ /* 0x002fcc00078e000c */
[----:B------:R-:W5:Y:S01]  /*04f0*/  @!P6 LDG.E R13, desc[UR8][R12.64] ;  /* 0x000000080c0de981 */ /* 0x000f62000c1e1900 */
[----:B---3--:R-:W-:-:S06]  /*0500*/  @!P4 IMAD.WIDE R18, R41, 0x4, R18 ;  /* 0x000000042912c825 */ /* 0x008fcc00078e0212 */
[----:B------:R-:W3:Y:S01]  /*0510*/  @!P4 LDG.E R18, desc[UR8][R18.64] ;  /* 0x000000081212c981 */ /* 0x000ee2000c1e1900 */
[----:B----4-:R-:W-:-:S04]  /*0520*/  @!P5 IMAD.WIDE.U32 R10, R7, 0x4, R10 ;  /* 0x00000004070ad825 */ /* 0x010fc800078e000a */
[----:B0-----:R-:W-:Y:S01]  /*0530*/  @!P0 IMAD.WIDE.U32 R8, R40, 0x4, R8 ;  /* 0x0000000428088825 */ /* 0x001fe200078e0008 */
[----:B--2---:R0:W-:Y:S01]  /*0540*/  @!P2 STS [R4], R17 ;  /* 0x000000110400a388 */ /* 0x0041e20000000800 */
[----:B------:R-:W-:-:S04]  /*0550*/  LEA R14, P2, R24, UR10, 0x2 ;  /* 0x0000000a180e7c11 */ /* 0x000fc8000f8410ff */
[----:B------:R-:W-:Y:S02]  /*0560*/  LEA.HI.X R15, R24, UR11, R25, 0x2, P2 ;  /* 0x0000000b180f7c11 */ /* 0x000fe400090f1419 */
[----:B------:R-:W-:Y:S02]  /*0570*/  ISETP.GE.OR P2, PT, R22, UR7, P1 ;  /* 0x0000000716007c0c */ /* 0x000fe40008f46670 */
[----:B------:R-:W-:Y:S01]  /*0580*/  ISETP.GE.OR P1, PT, R23, UR7, P1 ;  /* 0x0000000717007c0c */ /* 0x000fe20008f26670 */
[----:B0-----:R-:W2:Y:S04]  /*0590*/  @!P5 LDG.E R17, desc[UR8][R10.64] ;  /* 0x000000080a11d981 */ /* 0x001ea8000c1e1900 */
[----:B------:R-:W4:Y:S04]  /*05a0*/  @!P0 LDG.E R23, desc[UR8][R8.64] ;  /* 0x0000000808178981 */ /* 0x000f28000c1e1900 */
[----:B------:R-:W3:Y:S04]  /*05b0*/  @!P3 LDG.E R22, desc[UR8][R14.64+0x4] ;  /* 0x000004080e16b981 */ /* 0x000ee8000c1e1900 */
[----:B------:R-:W3:Y:S04]  /*05c0*/  @!P2 LDG.E R29, desc[UR8][R14.64+0x8] ;  /* 0x000008080e1da981 */ /* 0x000ee8000c1e1900 */
[----:B------:R-:W3:Y:S04]  /*05d0*/  @!P1 LDG.E R19, desc[UR8][R14.64+0xc] ;  /* 0x00000c080e139981 */ /* 0x000ee8000c1e1900 */
[----:B-----5:R-:W-:Y:S04]  /*05e0*/  @!P6 STS [R4+0x84], R13 ;  /* 0x0000840d0400e388 */ /* 0x020fe80000000800 */
[----:B--2---:R-:W-:Y:S04]  /*05f0*/  @!P5 STS [R4+0x108], R17 ;  /* 0x000108110400d388 */ /* 0x004fe80000000800 */
[----:B----4-:R-:W-:Y:S04]  /*0600*/  @!P0 STS [R4+0x18c], R23 ;  /* 0x00018c1704008388 */ /* 0x010fe80000000800 */
[----:B---3--:R-:W-:Y:S04]  /*0610*/  @!P4 STS [R3], R18 ;  /* 0x000000120300c388 */ /* 0x008fe80000000800 */
[----:B------:R-:W-:Y:S04]  /*0620*/  @!P3 STS [R3+0x4], R22 ;  /* 0x000004160300b388 */ /* 0x000fe80000000800 */
[----:B------:R-:W-:Y:S04]  /*0630*/  @!P2 STS [R3+0x8], R29 ;  /* 0x0000081d0300a388 */ /* 0x000fe80000000800 */
[----:B------:R-:W-:Y:S01]  /*0640*/  @!P1 STS [R3+0xc], R19 ;  /* 0x00000c1303009388 */ /* 0x000fe20000000800 */
[----:B------:R-:W-:Y:S06]  /*0650*/  BAR.SYNC.DEFER_BLOCKING 0x0 ;  /* 0x0000000000007b1d */ /* 0x000fec0000010000 */
[----:B------:R-:W-:Y:S04]  /*0660*/  LDS.128 R24, [R0] ;  /* 0x0000000000187984 */ /* 0x000fe80000000c00 */
[----:B------:R-:W0:Y:S04]  /*0670*/  LDS.128 R8, [R2] ;  /* 0x0000000002087984 */ /* 0x000e280000000c00 */
[----:B------:R-:W1:Y:S04]  /*0680*/  LDS.128 R32, [R0+0x80] ;  /* 0x0000800000207984 */ /* 0x000e680000000c00 */
[----:B------:R-:W2:Y:S01]  /*0690*/  LDS.128 R12, [R0+0x100] ;  /* 0x00010000000c7984 */ /* 0x000ea20000000c00 */
[C---:B0-----:R-:W-:Y:S01]  /*06a0*/  FADD R17, R24.reuse, R9 ;  /* 0x0000000918117221 */ /* 0x041fe20000000000 */
[C---:B------:R-:W-:Y:S01]  /*06b0*/  FADD R23, R24.reuse, R10 ;  /* 0x0000000a18177221 */ /* 0x040fe20000000000 */
[C---:B------:R-:W-:Y:S01]  /*06c0*/  FADD R31, R24.reuse, R8 ;  /* 0x00000008181f7221 */ /* 0x040fe20000000000 */
[----:B------:R-:W-:Y:S01]  /*06d0*/  FADD R29, R24, R11 ;  /* 0x0000000b181d7221 */ /* 0x000fe20000000000 */
[----:B------:R-:W-:Y:S01]  /*06e0*/  FADD R38, R17, R38 ;  /* 0x0000002611267221 */ /* 0x000fe20000000000 */
[----:B------:R-:W-:Y:S01]  /*06f0*/  FADD R28, R23, R28 ;  /* 0x0000001c171c7221 */ /* 0x000fe20000000000 */
[----:B------:R-:W-:Y:S01]  /*0700*/  FADD R31, R31, R16 ;  /* 0x000000101f1f7221 */ /* 0x000fe20000000000 */
[----:B-1----:R-:W-:Y:S01]  /*0710*/  FADD R22, R8, R33 ;  /* 0x0000002108167221 */ /* 0x002fe20000000000 */
[C---:B------:R-:W-:Y:S01]  /*0720*/  FADD R23, R33.reuse, R10 ;  /* 0x0000000a21177221 */ /* 0x040fe20000000000 */
[----:B------:R-:W0:Y:S01]  /*0730*/  LDS.128 R16, [R0+0x180] ;  /* 0x0001800000107984 */ /* 0x000e220000000c00 */
[----:B------:R-:W-:Y:S01]  /*0740*/  FADD R24, R33, R9 ;  /* 0x0000000921187221 */ /* 0x000fe20000000000 */
[----:B------:R-:W-:Y:S01]  /*0750*/  FADD R39, R22, R39 ;  /* 0x0000002716277221 */ /* 0x000fe20000000000 */
[----:B------:R-:W-:-:S02]  /*0760*/  FADD R32, R23, R20 ;  /* 0x0000001417207221 */ /* 0x000fc40000000000 */
[----:B------:R-:W-:Y:S02]  /*0770*/  FADD R24, R24, R21 ;  /* 0x0000001518187221 */ /* 0x000fe40000000000 */
[----:B------:R-:W1:Y:S01]  /*0780*/  LDS.128 R20, [R2+0x80] ;  /* 0x0000800002147984 */ /* 0x000e620000000c00 */
[----:B------:R-:W-:-:S03]  /*0790*/  FADD R30, R29, R30 ;  /* 0x0000001e1d1e7221 */ /* 0x000fc60000000000 */
[----:B------:R-:W3:Y:S01]  /*07a0*/  LDS R29, [R2+0x90] ;  /* 0x00009000021d7984 */ /* 0x000ee20000000800 */
[----:B--2---:R-:W-:-:S04]  /*07b0*/  FADD R13, R8, R14 ;  /* 0x0000000e080d7221 */ /* 0x004fc80000000000 */
[----:B------:R-:W-:Y:S01]  /*07c0*/  FADD R36, R13, R36 ;  /* 0x000000240d247221 */ /* 0x000fe20000000000 */
[----:B------:R-:W-:Y:S01]  /*07d0*/  FADD R13, R14, R9 ;  /* 0x000000090e0d7221 */ /* 0x000fe20000000000 */
[----:B------:R-:W-:-:S03]  /*07e0*/  FADD R33, R33, R11 ;  /* 0x0000000b21217221 */ /* 0x000fc60000000000 */
[----:B------:R-:W-:Y:S01]  /*07f0*/  FADD R13, R13, R53 ;  /* 0x000000350d0d7221 */ /* 0x000fe20000000000 */
[C---:B------:R-:W-:Y:S01]  /*0800*/  FADD R53, R14.reuse, R11 ;  /* 0x0000000b0e357221 */ /* 0x040fe20000000000 */
[----:B------:R-:W-:Y:S01]  /*0810*/  FADD R46, R33, R46 ;  /* 0x0000002e212e7221 */ /* 0x000fe20000000000 */
[----:B------:R-:W-:-:S04]  /*0820*/  FADD R33, R14, R10 ;  /* 0x0000000a0e217221 */ /* 0x000fc80000000000 */
[----:B------:R-:W-:Y:S01]  /*0830*/  FADD R14, R33, R49 ;  /* 0x00000031210e7221 */ /* 0x000fe20000000000 */
[C---:B0-----:R-:W-:Y:S01]  /*0840*/  FADD R9, R19.reuse, R9 ;  /* 0x0000000913097221 */ /* 0x041fe20000000000 */
[----:B------:R-:W-:Y:S01]  /*0850*/  FADD R11, R19, R11 ;  /* 0x0000000b130b7221 */ /* 0x000fe20000000000 */
[----:B------:R-:W-:Y:S02]  /*0860*/  FADD R8, R8, R19 ;  /* 0x0000001308087221 */ /* 0x000fe40000000000 */
[----:B------:R-:W-:Y:S01]  /*0870*/  FADD R52, R9, R52 ;  /* 0x0000003409347221 */ /* 0x000fe20000000000 */
[----:B------:R-:W-:Y:S01]  /*0880*/  FADD R48, R11, R48 ;  /* 0x000000300b307221 */ /* 0x000fe20000000000 */
[C---:B-1----:R-:W-:Y:S01]  /*0890*/  FADD R9, R25.reuse, R22 ;  /* 0x0000001619097221 */ /* 0x042fe20000000000 */
[----:B------:R-:W-:Y:S01]  /*08a0*/  FADD R11, R25, R23 ;  /* 0x00000017190b7221 */ /* 0x000fe20000000000 */
[----:B------:R-:W-:Y:S01]  /*08b0*/  FADD R33, R19, R10 ;  /* 0x0000000a13217221 */ /* 0x000fe20000000000 */
[----:B------:R-:W-:Y:S01]  /*08c0*/  FADD R51, R8, R51 ;  /* 0x0000003308337221 */ /* 0x000fe20000000000 */
[----:B------:R-:W-:Y:S01]  /*08d0*/  FADD R38, R38, R9 ;  /* 0x0000000926267221 */ /* 0x000fe20000000000 */
[----:B------:R-:W-:Y:S01]  /*08e0*/  FADD R20, R28, R11 ;  /* 0x0000000b1c147221 */ /* 0x000fe20000000000 */
[C---:B------:R-:W-:Y:S01]  /*08f0*/  FADD R8, R21.reuse, R25 ;  /* 0x0000001915087221 */ /* 0x040fe20000000000 */
[--C-:B------:R-:W-:Y:S01]  /*0900*/  FADD R10, R21, R34.reuse ;  /* 0x00000022150a7221 */ /* 0x100fe20000000000 */
[----:B------:R-:W-:Y:S01]  /*0910*/  FADD R9, R23, R34 ;  /* 0x0000002217097221 */ /* 0x000fe20000000000 */
[--C-:B------:R-:W-:Y:S01]  /*0920*/  FADD R11, R21, R15.reuse ;  /* 0x0000000f150b7221 */ /* 0x100fe20000000000 */
[--C-:B------:R-:W-:Y:S01]  /*0930*/  FADD R18, R22, R15.reuse ;  /* 0x0000000f16127221 */ /* 0x100fe20000000000 */
[----:B------:R-:W-:Y:S01]  /*0940*/  FADD R19, R23, R15 ;  /* 0x0000000f17137221 */ /* 0x000fe20000000000 */
[----:B------:R-:W-:Y:S01]  /*0950*/  FADD R31, R31, R8 ;  /* 0x000000081f1f7221 */ /* 0x000fe20000000000 */
[----:B------:R-:W-:Y:S01]  /*0960*/  FADD R28, R39, R10 ;  /* 0x0000000a271c7221 */ /* 0x000fe20000000000 */
[----:B------:R-:W-:Y:S01]  /*0970*/  FADD R32, R32, R9 ;  /* 0x0000000920207221 */ /* 0x000fe20000000000 */
[----:B------:R-:W-:Y:S01]  /*0980*/  FADD R36, R36, R11 ;  /* 0x0000000b24247221 */ /* 0x000fe20000000000 */
[----:B------:R-:W-:Y:S01]  /*0990*/  FADD R50, R33, R50 ;  /* 0x0000003221327221 */ /* 0x000fe20000000000 */
[----:B---3--:R-:W-:Y:S01]  /*09a0*/  FADD R25, R29, R25 ;  /* 0x000000191d197221 */ /* 0x008fe20000000000 */
[----:B------:R-:W0:Y:S01]  /*09b0*/  LDS.128 R8, [R0+0x190] ;  /* 0x0001900000087984 */ /* 0x000e220000000c00 */
[----:B------:R-:W-:Y:S01]  /*09c0*/  FADD R13, R13, R18 ;  /* 0x000000120d0d7221 */ /* 0x000fe20000000000 */
[----:B------:R-:W-:Y:S01]  /*09d0*/  FADD R14, R14, R19 ;  /* 0x000000130e0e7221 */ /* 0x000fe20000000000 */
[----:B------:R-:W-:Y:S01]  /*09e0*/  FADD R33, R22, R34 ;  /* 0x0000002216217221 */ /* 0x000fe20000000000 */
[----:B------:R-:W1:Y:S01]  /*09f0*/  LDS.64 R18, [R2+0x108] ;  /* 0x0001080002127984 */ /* 0x000e620000000a00 */
[----:B------:R-:W-:-:S02]  /*0a00*/  FADD R30, R30, R25 ;  /* 0x000000191e1e7221 */ /* 0x000fc40000000000 */
[----:B------:R-:W-:Y:S02]  /*0a10*/  FADD R33, R24, R33 ;  /* 0x0000002118217221 */ /* 0x000fe40000000000 */
[----:B------:R-:W2:Y:S01]  /*0a20*/  LDS.64 R24, [R2+0x110] ;  /* 0x0001100002187984 */ /* 0x000ea20000000a00 */
[----:B------:R-:W-:Y:S01]  /*0a30*/  FADD R39, R29, R34 ;  /* 0x000000221d277221 */ /* 0x000fe20000000000 */
[----:B------:R-:W-:Y:S01]  /*0a40*/  FADD R37, R53, R37 ;  /* 0x0000002535257221 */ /* 0x000fe20000000000 */
[----:B------:R-:W-:-:S04]  /*0a50*/  FADD R34, R29, R15 ;  /* 0x0000000f1d227221 */ /* 0x000fc80000000000 */
[----:B------:R-:W-:Y:S01]  /*0a60*/  FADD R37, R37, R34 ;  /* 0x0000002225257221 */ /* 0x000fe20000000000 */
[----:B------:R-:W-:Y:S01]  /*0a70*/  FADD R46, R46, R39 ;  /* 0x000000272e2e7221 */ /* 0x000fe20000000000 */
[----:B0-----:R-:W-:Y:S01]  /*0a80*/  FADD R34, R21, R8 ;  /* 0x0000000815227221 */ /* 0x001fe20000000000 */
[C---:B------:R-:W-:Y:S01]  /*0a90*/  FADD R15, R8.reuse, R22 ;  /* 0x00000016080f7221 */ /* 0x040fe20000000000 */
[----:B------:R-:W-:Y:S01]  /*0aa0*/  FADD R23, R8, R23 ;  /* 0x0000001708177221 */ /* 0x000fe20000000000 */
[----:B------:R-:W-:Y:S01]  /*0ab0*/  FADD R29, R29, R8 ;  /* 0x000000081d1d7221 */ /* 0x000fe20000000000 */
[----:B-1----:R-:W-:Y:S01]  /*0ac0*/  FADD R8, R18, R26 ;  /* 0x0000001a12087221 */ /* 0x002fe20000000000 */
[----:B------:R-:W-:Y:S01]  /*0ad0*/  FADD R52, R52, R15 ;  /* 0x0000000f34347221 */ /* 0x000fe20000000000 */
[----:B------:R-:W-:Y:S01]  /*0ae0*/  FADD R50, R50, R23 ;  /* 0x0000001732327221 */ /* 0x000fe20000000000 */
[----:B------:R-:W-:Y:S01]  /*0af0*/  FADD R48, R48, R29 ;  /* 0x0000001d30307221 */ /* 0x000fe20000000000 */
[----:B------:R-:W-:Y:S01]  /*0b00*/  FADD R15, R31, R8 ;  /* 0x000000081f0f7221 */ /* 0x000fe20000000000 */
[----:B------:R-:W-:Y:S01]  /*0b10*/  FADD R21, R26, R19 ;  /* 0x000000131a157221 */ /* 0x000fe20000000000 */
[----:B--2---:R-:W-:Y:S01]  /*0b20*/  FADD R23, R24, R26 ;  /* 0x0000001a18177221 */ /* 0x004fe20000000000 */
[----:B------:R-:W-:Y:S01]  /*0b30*/  FADD R29, R26, R25 ;  /* 0x000000191a1d7221 */ /* 0x000fe20000000000 */
[----:B------:R-:W-:Y:S01]  /*0b40*/  FADD R31, R18, R35 ;  /* 0x00000023121f7221 */ /* 0x000fe20000000000 */
[----:B------:R-:W-:Y:S01]  /*0b50*/  FADD R51, R51, R34 ;  /* 0x0000002233337221 */ /* 0x000fe20000000000 */
[----:B------:R-:W-:Y:S01]  /*0b60*/  FADD R38, R38, R21 ;  /* 0x0000001526267221 */ /* 0x000fe20000000000 */
[----:B------:R-:W-:Y:S01]  /*0b70*/  FADD R26, R30, R29 ;  /* 0x0000001d1e1a7221 */ /* 0x000fe20000000000 */
[----:B------:R-:W-:Y:S01]  /*0b80*/  FADD R34, R28, R31 ;  /* 0x0000001f1c227221 */ /* 0x000fe20000000000 */
[----:B------:R-:W-:Y:S01]  /*0b90*/  FADD R8, R20, R23 ;  /* 0x0000001714087221 */ /* 0x000fe20000000000 */
[--C-:B------:R-:W-:Y:S01]  /*0ba0*/  FADD R28, R19, R35.reuse ;  /* 0x00000023131c7221 */ /* 0x100fe20000000000 */
[--C-:B------:R-:W-:Y:S01]  /*0bb0*/  FADD R29, R24, R35.reuse ;  /* 0x00000023181d7221 */ /* 0x100fe20000000000 */
[----:B------:R-:W0:Y:S01]  /*0bc0*/  LDS.128 R20, [R0+0x110] ;  /* 0x0001100000147984 */ /* 0x000e220000000c00 */
[----:B------:R-:W-:Y:S01]  /*0bd0*/  FADD R35, R25, R35 ;  /* 0x0000002319237221 */ /* 0x000fe20000000000 */
[----:B------:R-:W-:Y:S01]  /*0be0*/  FADD R33, R33, R28 ;  /* 0x0000001c21217221 */ /* 0x000fe20000000000 */
[----:B------:R-:W-:-:S02]  /*0bf0*/  FADD R32, R32, R29 ;  /* 0x0000001d20207221 */ /* 0x000fc40000000000 */
[----:B------:R-:W1:Y:S01]  /*0c00*/  LDS.128 R28, [R2+0x190] ;  /* 0x00019000021c7984 */ /* 0x000e620000000c00 */
[----:B------:R-:W-:-:S03]  /*0c10*/  FADD R46, R46, R35 ;  /* 0x000000232e2e7221 */ /* 0x000fc60000000000 */
[----:B------:R-:W2:Y:S01]  /*0c20*/  LDS R35, [R2+0x18c] ;  /* 0x00018c0002237984 */ /* 0x000ea20000000800 */
[----:B------:R-:W-:-:S04]  /*0c30*/  FADD R39, R18, R9 ;  /* 0x0000000912277221 */ /* 0x000fc80000000000 */
[----:B------:R-:W-:Y:S01]  /*0c40*/  FADD R51, R51, R39 ;  /* 0x0000002733337221 */ /* 0x000fe20000000000 */
[----:B------:R-:W-:-:S04]  /*0c50*/  FADD R39, R19, R9 ;  /* 0x0000000913277221 */ /* 0x000fc80000000000 */
[----:B------:R-:W-:Y:S01]  /*0c60*/  FADD R52, R52, R39 ;  /* 0x0000002734347221 */ /* 0x000fe20000000000 */
[--C-:B------:R-:W-:Y:S01]  /*0c70*/  FADD R39, R24, R9.reuse ;  /* 0x0000000918277221 */ /* 0x100fe20000000000 */
[----:B------:R-:W-:-:S04]  /*0c80*/  FADD R9, R25, R9 ;  /* 0x0000000919097221 */ /* 0x000fc80000000000 */
[----:B------:R-:W-:Y:S01]  /*0c90*/  FADD R48, R48, R9 ;  /* 0x0000000930307221 */ /* 0x000fe20000000000 */
[----:B------:R-:W-:Y:S01]  /*0ca0*/  FADD R50, R50, R39 ;  /* 0x0000002732327221 */ /* 0x000fe20000000000 */
[--C-:B0-----:R-:W-:Y:S01]  /*0cb0*/  FADD R9, R18, R20.reuse ;  /* 0x0000001412097221 */ /* 0x101fe20000000000 */
[----:B------:R-:W-:Y:S01]  /*0cc0*/  FADD R19, R20, R19 ;  /* 0x0000001314137221 */ /* 0x000fe20000000000 */
[----:B------:R-:W-:Y:S01]  /*0cd0*/  FADD R39, R24, R20 ;  /* 0x0000001418277221 */ /* 0x000fe20000000000 */
[----:B------:R-:W-:Y:S01]  /*0ce0*/  FADD R20, R20, R25 ;  /* 0x0000001914147221 */ /* 0x000fe20000000000 */
[----:B------:R-:W-:Y:S01]  /*0cf0*/  FADD R18, R36, R9 ;  /* 0x0000000924127221 */ /* 0x000fe20000000000 */
[C---:B-1----:R-:W-:Y:S01]  /*0d00*/  FADD R9, R28.reuse, R27 ;  /* 0x0000001b1c097221 */ /* 0x042fe20000000000 */
[----:B------:R-:W-:Y:S01]  /*0d10*/  FADD R13, R13, R19 ;  /* 0x000000130d0d7221 */ /* 0x000fe20000000000 */
[C---:B------:R-:W-:Y:S01]  /*0d20*/  FADD R25, R27.reuse, R29 ;  /* 0x0000001d1b197221 */ /* 0x040fe20000000000 */
[----:B------:R-:W-:Y:S01]  /*0d30*/  FADD R31, R27, R30 ;  /* 0x0000001e1b1f7221 */ /* 0x000fe20000000000 */
        /* <DEDUP_REMOVED lines=16> */
[----:B------:R-:W0:Y:S03]  /*0e40*/  LDS.128 R24, [R0+0x90] ;  /* 0x0000900000187984 */ /* 0x000e260000000c00 */
[----:B------:R-:W-:-:S02]  /*0e50*/  FADD R48, R48, R37 ;  /* 0x0000002530307221 */ /* 0x000fc40000000000 */
[----:B------:R-:W1:Y:S01]  /*0e60*/  LDS.128 R36, [R2+0x210] ;  /* 0x0002100002247984 */ /* 0x000e620000000c00 */
[----:B------:R-:W-:Y:S01]  /*0e70*/  FADD R19, R29, R10 ;  /* 0x0000000a1d137221 */ /* 0x000fe20000000000 */
[----:B------:R-:W-:-:S03]  /*0e80*/  FADD R21, R35, R21 ;  /* 0x0000001523157221 */ /* 0x000fc60000000000 */
[----:B------:R-:W-:Y:S01]  /*0e90*/  FADD R50, R50, R19 ;  /* 0x0000001332327221 */ /* 0x000fe20000000000 */
[----:B------:R-:W-:Y:S01]  /*0ea0*/  FADD R19, R35, R10 ;  /* 0x0000000a23137221 */ /* 0x000fe20000000000 */
[----:B------:R-:W-:-:S03]  /*0eb0*/  FADD R10, R18, R21 ;  /* 0x00000015120a7221 */ /* 0x000fc60000000000 */
[----:B------:R-:W-:Y:S01]  /*0ec0*/  FADD R51, R51, R19 ;  /* 0x0000001333337221 */ /* 0x000fe20000000000 */
[--C-:B0-----:R-:W-:Y:S01]  /*0ed0*/  FADD R28, R28, R24.reuse ;  /* 0x000000181c1c7221 */ /* 0x101fe20000000000 */
[----:B------:R-:W-:Y:S01]  /*0ee0*/  FADD R35, R35, R24 ;  /* 0x0000001823237221 */ /* 0x000fe20000000000 */
[C---:B------:R-:W-:Y:S01]  /*0ef0*/  FADD R21, R24.reuse, R30 ;  /* 0x0000001e18157221 */ /* 0x040fe20000000000 */
[----:B------:R-:W-:Y:S01]  /*0f00*/  FADD R29, R24, R29 ;  /* 0x0000001d181d7221 */ /* 0x000fe20000000000 */
[----:B------:R-:W-:Y:S01]  /*0f10*/  FADD R19, R33, R28 ;  /* 0x0000001c21137221 */ /* 0x000fe20000000000 */
[----:B------:R-:W-:Y:S01]  /*0f20*/  FADD R34, R34, R35 ;  /* 0x0000002322227221 */ /* 0x000fe20000000000 */
[----:B-1----:R-:W-:Y:S01]  /*0f30*/  FADD R33, R36, R25 ;  /* 0x0000001924217221 */ /* 0x002fe20000000000 */
[----:B------:R-:W-:Y:S01]  /*0f40*/  FADD R21, R46, R21 ;  /* 0x000000152e157221 */ /* 0x000fe20000000000 */
[----:B------:R-:W-:Y:S01]  /*0f50*/  FADD R28, R39, R25 ;  /* 0x00000019271c7221 */ /* 0x000fe20000000000 */
[----:B------:R-:W-:Y:S01]  /*0f60*/  FADD R18, R32, R29 ;  /* 0x0000001d20127221 */ /* 0x000fe20000000000 */
[--C-:B------:R-:W-:Y:S01]  /*0f70*/  FADD R24, R37, R25.reuse ;  /* 0x0000001925187221 */ /* 0x100fe20000000000 */
[----:B------:R-:W-:Y:S01]  /*0f80*/  FADD R29, R38, R25 ;  /* 0x00000019261d7221 */ /* 0x000fe20000000000 */
[----:B------:R-:W-:Y:S01]  /*0f90*/  FADD R49, R21, R28 ;  /* 0x0000001c15317221 */ /* 0x000fe20000000000 */
[----:B------:R-:W-:Y:S01]  /*0fa0*/  FADD R46, R34, R33 ;  /* 0x00000021222e7221 */ /* 0x000fe20000000000 */
[--C-:B------:R-:W-:Y:S01]  /*0fb0*/  FADD R25, R36, R22.reuse ;  /* 0x0000001624197221 */ /* 0x100fe20000000000 */
[----:B------:R-:W-:Y:S01]  /*0fc0*/  FADD R28, R38, R22 ;  /* 0x00000016261c7221 */ /* 0x000fe20000000000 */
[----:B------:R-:W0:Y:S01]  /*0fd0*/  LDS.128 R32, [R0+0x10] ;  /* 0x0000100000207984 */ /* 0x000e220000000c00 */
[----:B------:R-:W-:Y:S01]  /*0fe0*/  FADD R18, R18, R29 ;  /* 0x0000001d12127221 */ /* 0x000fe20000000000 */
[----:B------:R-:W-:Y:S01]  /*0ff0*/  FADD R10, R10, R25 ;  /* 0x000000190a0a7221 */ /* 0x000fe20000000000 */
[----:B------:R-:W-:Y:S01]  /*1000*/  FADD R25, R31, R28 ;  /* 0x0000001c1f197221 */ /* 0x000fe20000000000 */
[----:B------:R-:W-:Y:S01]  /*1010*/  FADD R21, R39, R22 ;  /* 0x0000001627157221 */ /* 0x000fe20000000000 */
[----:B------:R-:W1:Y:S01]  /*1020*/  LDS.128 R28, [R2+0x290] ;  /* 0x00029000021c7984 */ /* 0x000e620000000c00 */
[----:B------:R-:W-:Y:S01]  /*1030*/  FADD R19, R19, R24 ;  /* 0x0000001813137221 */ /* 0x000fe20000000000 */
[----:B------:R-:W-:Y:S01]  /*1040*/  FADD R24, R37, R22 ;  /* 0x0000001625187221 */ /* 0x000fe20000000000 */
[----:B------:R-:W-:-:S02]  /*1050*/  FADD R22, R20, R21 ;  /* 0x0000001514167221 */ /* 0x000fc40000000000 */
[----:B------:R-:W2:Y:S01]  /*1060*/  LDS R20, [R2+0x2a0] ;  /* 0x0002a00002147984 */ /* 0x000ea20000000800 */
[--C-:B------:R-:W-:Y:S01]  /*1070*/  FADD R21, R37, R11.reuse ;  /* 0x0000000b25157221 */ /* 0x100fe20000000000 */
[----:B------:R-:W-:Y:S01]  /*1080*/  FADD R13, R13, R24 ;  /* 0x000000180d0d7221 */ /* 0x000fe20000000000 */
[----:B------:R-:W-:Y:S02]  /*1090*/  FADD R24, R36, R11 ;  /* 0x0000000b24187221 */ /* 0x000fe40000000000 */
[----:B------:R-:W-:Y:S01]  /*10a0*/  FADD R52, R52, R21 ;  /* 0x0000001534347221 */ /* 0x000fe20000000000 */
[--C-:B------:R-:W-:Y:S01]  /*10b0*/  FADD R21, R38, R11.reuse ;  /* 0x0000000b26157221 */ /* 0x100fe20000000000 */
[----:B------:R-:W-:-:S04]  /*10c0*/  FADD R11, R39, R11 ;  /* 0x0000000b270b7221 */ /* 0x000fc80000000000 */
[----:B------:R-:W-:Y:S01]  /*10d0*/  FADD R48, R48, R11 ;  /* 0x0000000b30307221 */ /* 0x000fe20000000000 */
[----:B------:R-:W-:Y:S01]  /*10e0*/  FADD R50, R50, R21 ;  /* 0x0000001532327221 */ /* 0x000fe20000000000 */
[----:B------:R-:W-:Y:S01]  /*10f0*/  FADD R51, R51, R24 ;  /* 0x0000001833337221 */ /* 0x000fe20000000000 */
[C---:B0-----:R-:W-:Y:S01]  /*1100*/  FADD R11, R32.reuse, R38 ;  /* 0x00000026200b7221 */ /* 0x041fe20000000000 */
[C---:B------:R-:W-:Y:S01]  /*1110*/  FADD R37, R32.reuse, R37 ;  /* 0x0000002520257221 */ /* 0x040fe20000000000 */
        /* <DEDUP_REMOVED lines=23> */
[----:B------:R-:W0:Y:S01]  /*1290*/  LDS.128 R8, [R0+0x1a0] ;  /* 0x0001a00000087984 */ /* 0x000e220000000c00 */
[----:B------:R-:W-:-:S02]  /*12a0*/  FADD R18, R31, R23 ;  /* 0x000000171f127221 */ /* 0x000fc40000000000 */
[----:B------:R-:W-:Y:S02]  /*12b0*/  FADD R13, R13, R14 ;  /* 0x0000000e0d0d7221 */ /* 0x000fe40000000000 */
[----:B------:R-:W1:Y:S01]  /*12c0*/  LDS.64 R14, [R2+0x318] ;  /* 0x00031800020e7984 */ /* 0x000e620000000a00 */
[----:B------:R-:W-:-:S03]  /*12d0*/  FADD R25, R25, R18 ;  /* 0x0000001219197221 */ /* 0x000fc60000000000 */
[----:B------:R-:W2:Y:S01]  /*12e0*/  LDS.64 R18, [R2+0x320] ;  /* 0x0003200002127984 */ /* 0x000ea20000000a00 */
[C---:B------:R-:W-:Y:S01]  /*12f0*/  FADD R26, R20.reuse, R26 ;  /* 0x0000001a141a7221 */ /* 0x040fe20000000000 */
[----:B------:R-:W-:-:S03]  /*1300*/  FADD R23, R20, R23 ;  /* 0x0000001714177221 */ /* 0x000fc60000000000 */
[----:B------:R-:W-:Y:S01]  /*1310*/  FADD R49, R49, R26 ;  /* 0x0000001a31317221 */ /* 0x000fe20000000000 */
[----:B------:R-:W-:Y:S01]  /*1320*/  FADD R26, R22, R23 ;  /* 0x00000017161a7221 */ /* 0x000fe20000000000 */
[--C-:B0-----:R-:W-:Y:S01]  /*1330*/  FADD R22, R29, R8.reuse ;  /* 0x000000081d167221 */ /* 0x101fe20000000000 */
[----:B------:R-:W-:Y:S01]  /*1340*/  FADD R29, R20, R8 ;  /* 0x00000008141d7221 */ /* 0x000fe20000000000 */
[----:B------:R-:W-:-:S03]  /*1350*/  FADD R23, R8, R30 ;  /* 0x0000001e08177221 */ /* 0x000fc60000000000 */
[----:B------:R-:W-:Y:S01]  /*1360*/  FADD R48, R48, R29 ;  /* 0x0000001d30307221 */ /* 0x000fe20000000000 */
[----:B-1----:R-:W-:Y:S01]  /*1370*/  FADD R29, R34, R15 ;  /* 0x0000000f221d7221 */ /* 0x002fe20000000000 */
[----:B------:R-:W-:Y:S01]  /*1380*/  FADD R31, R8, R31 ;  /* 0x0000001f081f7221 */ /* 0x000fe20000000000 */
[----:B------:R-:W-:Y:S01]  /*1390*/  FADD R52, R52, R23 ;  /* 0x0000001734347221 */ /* 0x000fe20000000000 */
[--C-:B------:R-:W-:Y:S01]  /*13a0*/  FADD R23, R14, R34.reuse ;  /* 0x000000220e177221 */ /* 0x100fe20000000000 */
[----:B--2---:R-:W-:Y:S01]  /*13b0*/  FADD R8, R18, R34 ;  /* 0x0000002212087221 */ /* 0x004fe20000000000 */
[----:B------:R-:W-:Y:S01]  /*13c0*/  FADD R34, R34, R19 ;  /* 0x0000001322227221 */ /* 0x000fe20000000000 */
[----:B------:R-:W-:Y:S01]  /*13d0*/  FADD R38, R38, R29 ;  /* 0x0000001d26267221 */ /* 0x000fe20000000000 */
[----:B------:R-:W-:Y:S02]  /*13e0*/  FADD R29, R14, R27 ;  /* 0x0000001b0e1d7221 */ /* 0x000fe40000000000 */
[----:B------:R-:W-:Y:S01]  /*13f0*/  FADD R37, R37, R34 ;  /* 0x0000002225257221 */ /* 0x000fe20000000000 */
[----:B------:R-:W-:Y:S01]  /*1400*/  FADD R51, R51, R22 ;  /* 0x0000001633337221 */ /* 0x000fe20000000000 */
        /* <DEDUP_REMOVED lines=10> */
[----:B------:R-:W1:Y:S03]  /*14b0*/  LDS.128 R28, [R2+0x3a0] ;  /* 0x0003a000021c7984 */ /* 0x000e660000000c00 */
[----:B------:R-:W-:-:S02]  /*14c0*/  FADD R49, R49, R46 ;  /* 0x0000002e31317221 */ /* 0x000fc40000000000 */
        /* <DEDUP_REMOVED lines=10> */
[C---:B------:R-:W-:Y:S01]  /*1570*/  FADD R14, R20.reuse, R15 ;  /* 0x0000000f140e7221 */ /* 0x040fe20000000000 */
[----:B------:R-:W-:Y:S01]  /*1580*/  FADD R19, R20, R19 ;  /* 0x0000001314137221 */ /* 0x000fe20000000000 */
[----:B------:R-:W-:Y:S01]  /*1590*/  FADD R15, R18, R20 ;  /* 0x00000014120f7221 */ /* 0x000fe20000000000 */
[----:B------:R-:W-:Y:S01]  /*15a0*/  FADD R18, R36, R9 ;  /* 0x0000000924127221 */ /* 0x000fe20000000000 */
[----:B-1----:R-:W-:Y:S01]  /*15b0*/  FADD R9, R28, R35 ;  /* 0x000000231c097221 */ /* 0x002fe20000000000 */
[----:B------:R-:W-:Y:S01]  /*15c0*/  FADD R20, R26, R19 ;  /* 0x000000131a147221 */ /* 0x000fe20000000000 */
        /* <DEDUP_REMOVED lines=13> */
[----:B------:R-:W-:-:S02]  /*16a0*/  FADD R15, R24, R15 ;  /* 0x0000000f180f7221 */ /* 0x000fc40000000000 */
[----:B------:R-:W0:Y:S01]  /*16b0*/  LDS.128 R24, [R0+0xa0] ;  /* 0x0000a00000187984 */ /* 0x000e220000000c00 */
[----:B------:R-:W-:-:S03]  /*16c0*/  FADD R13, R13, R36 ;  /* 0x000000240d0d7221 */ /* 0x000fc60000000000 */
[----:B------:R-:W1:Y:S01]  /*16d0*/  LDS.128 R36, [R2+0x420] ;  /* 0x0004200002247984 */ /* 0x000e620000000c00 */
[----:B------:R-:W-:-:S04]  /*16e0*/  FADD R19, R30, R21 ;  /* 0x000000151e137221 */ /* 0x000fc80000000000 */
[----:B------:R-:W-:Y:S01]  /*16f0*/  FADD R20, R20, R19 ;  /* 0x0000001314147221 */ /* 0x000fe20000000000 */
[----:B------:R-:W-:-:S04]  /*1700*/  FADD R19, R29, R10 ;  /* 0x0000000a1d137221 */ /* 0x000fc80000000000 */
[----:B------:R-:W-:Y:S01]  /*1710*/  FADD R50, R50, R19 ;  /* 0x0000001332327221 */ /* 0x000fe20000000000 */
[C---:B------:R-:W-:Y:S01]  /*1720*/  FADD R19, R46.reuse, R10 ;  /* 0x0000000a2e137221 */ /* 0x040fe20000000000 */
[----:B------:R-:W-:-:S03]  /*1730*/  FADD R21, R46, R21 ;  /* 0x000000152e157221 */ /* 0x000fc60000000000 */
[----:B------:R-:W-:Y:S01]  /*1740*/  FADD R51, R51, R19 ;  /* 0x0000001333337221 */ /* 0x000fe20000000000 */
[----:B------:R-:W-:Y:S01]  /*1750*/  FADD R35, R30, R10 ;  /* 0x0000000a1e237221 */ /* 0x000fe20000000000 */
[----:B------:R-:W-:-:S03]  /*1760*/  FADD R10, R18, R21 ;  /* 0x00000015120a7221 */ /* 0x000fc60000000000 */
[----:B------:R-:W-:Y:S01]  /*1770*/  FADD R48, R48, R35 ;  /* 0x0000002330307221 */ /* 0x000fe20000000000 */
[--C-:B0-----:R-:W-:Y:S01]  /*1780*/  FADD R19, R46, R24.reuse ;  /* 0x000000182e137221 */ /* 0x101fe20000000000 */
[----:B------:R-:W-:Y:S01]  /*1790*/  FADD R28, R28, R24 ;  /* 0x000000181c1c7221 */ /* 0x000fe20000000000 */
[----:B------:R-:W-:Y:S02]  /*17a0*/  FADD R29, R24, R29 ;  /* 0x0000001d181d7221 */ /* 0x000fe40000000000 */
[----:B------:R-:W-:Y:S01]  /*17b0*/  FADD R19, R34, R19 ;  /* 0x0000001322137221 */ /* 0x000fe20000000000 */
[--C-:B-1----:R-:W-:Y:S01]  /*17c0*/  FADD R46, R36, R25.reuse ;  /* 0x00000019242e7221 */ /* 0x102fe20000000000 */
        /* <DEDUP_REMOVED lines=8> */
[----:B------:R-:W0:Y:S01]  /*1850*/  LDS.128 R32, [R0+0x20] ;  /* 0x0000200000207984 */ /* 0x000e220000000c00 */
[----:B------:R-:W-:Y:S01]  /*1860*/  FADD R21, R36, R22 ;  /* 0x0000001624157221 */ /* 0x000fe20000000000 */
[----:B------:R-:W-:Y:S01]  /*1870*/  FADD R53, R39, R25 ;  /* 0x0000001927357221 */ /* 0x000fe20000000000 */
[----:B------:R-:W-:Y:S01]  /*1880*/  FADD R24, R49, R24 ;  /* 0x0000001831187221 */ /* 0x000fe20000000000 */
[----:B------:R-:W-:Y:S01]  /*1890*/  FADD R18, R18, R29 ;  /* 0x0000001d12127221 */ /* 0x000fe20000000000 */
[----:B------:R-:W-:Y:S01]  /*18a0*/  FADD R25, R31, R28 ;  /* 0x0000001c1f197221 */ /* 0x000fe20000000000 */
[----:B------:R-:W-:Y:S01]  /*18b0*/  FADD R10, R10, R21 ;  /* 0x000000150a0a7221 */ /* 0x000fe20000000000 */
[----:B------:R-:W1:Y:S01]  /*18c0*/  LDS.128 R28, [R2+0x4a0] ;  /* 0x0004a000021c7984 */ /* 0x000e620000000c00 */
[--C-:B------:R-:W-:Y:S01]  /*18d0*/  FADD R21, R39, R22.reuse ;  /* 0x0000001627157221 */ /* 0x100fe20000000000 */
[----:B------:R-:W-:Y:S01]  /*18e0*/  FADD R53, R24, R53 ;  /* 0x0000003518357221 */ /* 0x000fe20000000000 */
[----:B------:R-:W-:Y:S01]  /*18f0*/  FADD R24, R37, R22 ;  /* 0x0000001625187221 */ /* 0x000fe20000000000 */
[----:B------:R-:W-:Y:S01]  /*1900*/  LDS R49, [R2+0x5ac] ;  /* 0x0005ac0002317984 */ /* 0x000fe20000000800 */
[----:B------:R-:W-:-:S03]  /*1910*/  FADD R22, R20, R21 ;  /* 0x0000001514167221 */ /* 0x000fc60000000000 */
        /* <DEDUP_REMOVED lines=32> */
[C-C-:B------:R-:W-:Y:S01]  /*1b20*/  FADD R14, R30.reuse, R23.reuse ;  /* 0x000000171e0e7221 */ /* 0x140fe20000000000 */
[----:B------:R-:W0:Y:S01]  /*1b30*/  LDS.128 R8, [R0+0x1b0] ;  /* 0x0001b00000087984 */ /* 0x000e220000000c00 */
[----:B------:R-:W-:Y:S01]  /*1b40*/  FADD R18, R31, R23 ;  /* 0x000000171f127221 */ /* 0x000fe20000000000 */
[----:B------:R-:W-:Y:S01]  /*1b50*/  FADD R28, R30, R26 ;  /* 0x0000001a1e1c7221 */ /* 0x000fe20000000000 */
[----:B------:R-:W-:-:S02]  /*1b60*/  FADD R13, R13, R14 ;  /* 0x0000000e0d0d7221 */ /* 0x000fc40000000000 */
[----:B------:R-:W1:Y:S01]  /*1b70*/  LDS.64 R14, [R2+0x528] ;  /* 0x00052800020e7984 */ /* 0x000e620000000a00 */
[----:B------:R-:W-:Y:S01]  /*1b80*/  FADD R28, R19, R28 ;  /* 0x0000001c131c7221 */ /* 0x000fe20000000000 */
[----:B------:R-:W-:Y:S02]  /*1b90*/  FADD R25, R25, R18 ;  /* 0x0000001219197221 */ /* 0x000fe40000000000 */
[----:B------:R-:W2:Y:S01]  /*1ba0*/  LDS.64 R18, [R2+0x530] ;  /* 0x0005300002127984 */ /* 0x000ea20000000a00 */
[C---:B------:R-:W-:Y:S01]  /*1bb0*/  FADD R26, R20.reuse, R26 ;  /* 0x0000001a141a7221 */ /* 0x040fe20000000000 */
[----:B------:R-:W-:-:S03]  /*1bc0*/  FADD R23, R20, R23 ;  /* 0x0000001714177221 */ /* 0x000fc60000000000 */
[----:B------:R-:W-:Y:S01]  /*1bd0*/  FADD R53, R53, R26 ;  /* 0x0000001a35357221 */ /* 0x000fe20000000000 */
[----:B------:R-:W-:Y:S01]  /*1be0*/  FADD R26, R22, R23 ;  /* 0x00000017161a7221 */ /* 0x000fe20000000000 */
[----:B0-----:R-:W-:Y:S01]  /*1bf0*/  FADD R23, R8, R30 ;  /* 0x0000001e08177221 */ /* 0x001fe20000000000 */
[--C-:B------:R-:W-:Y:S01]  /*1c00*/  FADD R22, R29, R8.reuse ;  /* 0x000000081d167221 */ /* 0x100fe20000000000 */
[----:B------:R-:W-:Y:S02]  /*1c10*/  FADD R29, R20, R8 ;  /* 0x00000008141d7221 */ /* 0x000fe40000000000 */
[----:B------:R-:W-:Y:S01]  /*1c20*/  FADD R52, R52, R23 ;  /* 0x0000001734347221 */ /* 0x000fe20000000000 */
[--C-:B-1----:R-:W-:Y:S01]  /*1c30*/  FADD R23, R14, R34.reuse ;  /* 0x000000220e177221 */ /* 0x102fe20000000000 */
        /* <DEDUP_REMOVED lines=17> */
[----:B------:R-:W-:-:S02]  /*1d50*/  FADD R33, R33, R30 ;  /* 0x0000001e21217221 */ /* 0x000fc40000000000 */
[----:B------:R-:W1:Y:S01]  /*1d60*/  LDS.128 R28, [R2+0x5b0] ;  /* 0x0005b000021c7984 */ /* 0x000e620000000c00 */
[----:B------:R-:W-:Y:S01]  /*1d70*/  FADD R38, R19, R27 ;  /* 0x0000001b13267221 */ /* 0x000fe20000000000 */
[----:B------:R-:W-:-:S03]  /*1d80*/  FADD R27, R15, R9 ;  /* 0x000000090f1b7221 */ /* 0x000fc60000000000 */
[----:B------:R-:W-:Y:S01]  /*1d90*/  FADD R53, R53, R38 ;  /* 0x0000002635357221 */ /* 0x000fe20000000000 */
[----:B------:R-:W-:Y:S01]  /*1da0*/  FADD R52, R52, R27 ;  /* 0x0000001b34347221 */ /* 0x000fe20000000000 */
[--C-:B------:R-:W-:Y:S01]  /*1db0*/  FADD R38, R14, R9.reuse ;  /* 0x000000090e267221 */ /* 0x100fe20000000000 */
[--C-:B------:R-:W-:Y:S01]  /*1dc0*/  FADD R27, R18, R9.reuse ;  /* 0x00000009121b7221 */ /* 0x100fe20000000000 */
[----:B------:R-:W-:-:S04]  /*1dd0*/  FADD R9, R19, R9 ;  /* 0x0000000913097221 */ /* 0x000fc80000000000 */
[----:B------:R-:W-:Y:S01]  /*1de0*/  FADD R48, R48, R9 ;  /* 0x0000000930307221 */ /* 0x000fe20000000000 */
[----:B------:R-:W-:Y:S01]  /*1df0*/  FADD R51, R51, R38 ;  /* 0x0000002633337221 */ /* 0x000fe20000000000 */
[----:B------:R-:W-:Y:S01]  /*1e00*/  FADD R50, R50, R27 ;  /* 0x0000001b32327221 */ /* 0x000fe20000000000 */
[--C-:B0-----:R-:W-:Y:S01]  /*1e10*/  FADD R9, R14, R20.reuse ;  /* 0x000000140e097221 */ /* 0x101fe20000000000 */
[----:B------:R-:W-:Y:S01]  /*1e20*/  FADD R38, R18, R20 ;  /* 0x0000001412267221 */ /* 0x000fe20000000000 */
[C---:B------:R-:W-:Y:S01]  /*1e30*/  FADD R14, R20.reuse, R15 ;  /* 0x0000000f140e7221 */ /* 0x040fe20000000000 */
        /* <DEDUP_REMOVED lines=9> */
[C---:B------:R-:W-:Y:S01]  /*1ed0*/  FADD R27, R28.reuse, R10 ;  /* 0x0000000a1c1b7221 */ /* 0x040fe20000000000 */
[----:B------:R-:W-:Y:S01]  /*1ee0*/  FADD R13, R13, R14 ;  /* 0x0000000e0d0d7221 */ /* 0x000fe20000000000 */
[----:B------:R-:W-:Y:S01]  /*1ef0*/  FADD R32, R29, R21 ;  /* 0x000000151d207221 */ /* 0x000fe20000000000 */
[--C-:B------:R-:W-:Y:S01]  /*1f00*/  FADD R15, R49, R35.reuse ;  /* 0x00000023310f7221 */ /* 0x100fe20000000000 */
[----:B------:R-:W-:Y:S01]  /*1f10*/  FADD R14, R28, R35 ;  /* 0x000000231c0e7221 */ /* 0x000fe20000000000 */
        /* <DEDUP_REMOVED lines=9> */
[----:B------:R-:W-:Y:S01]  /*1fb0*/  FADD R19, R29, R10 ;  /* 0x0000000a1d137221 */ /* 0x000fe20000000000 */
[----:B------:R-:W-:-:S03]  /*1fc0*/  FADD R21, R49, R21 ;  /* 0x0000001531157221 */ /* 0x000fc60000000000 */
[----:B------:R-:W-:Y:S01]  /*1fd0*/  FADD R50, R50, R19 ;  /* 0x0000001332327221 */ /* 0x000fe20000000000 */
[--C-:B------:R-:W-:Y:S01]  /*1fe0*/  FADD R19, R49, R10.reuse ;  /* 0x0000000a31137221 */ /* 0x100fe20000000000 */
[----:B------:R-:W-:Y:S01]  /*1ff0*/  FADD R31, R30, R10 ;  /* 0x0000000a1e1f7221 */ /* 0x000fe20000000000 */
[----:B------:R-:W-:Y:S02]  /*2000*/  FADD R10, R18, R21 ;  /* 0x00000015120a7221 */ /* 0x000fe40000000000 */
[----:B------:R-:W-:Y:S01]  /*2010*/  FADD R51, R51, R19 ;  /* 0x0000001333337221 */ /* 0x000fe20000000000 */
[----:B------:R-:W-:Y:S01]  /*2020*/  FADD R48, R48, R31 ;  /* 0x0000001f30307221 */ /* 0x000fe20000000000 */
[--C-:B0-----:R-:W-:Y:S01]  /*2030*/  FADD R49, R49, R24.reuse ;  /* 0x0000001831317221 */ /* 0x101fe20000000000 */
[----:B------:R-:W-:-:S03]  /*2040*/  FADD R19, R28, R24 ;  /* 0x000000181c137221 */ /* 0x000fc60000000000 */
[----:B------:R-:W-:Y:S01]  /*2050*/  FADD R46, R46, R49 ;  /* 0x000000312e2e7221 */ /* 0x000fe20000000000 */
[----:B-1----:R-:W-:Y:S01]  /*2060*/  FADD R21, R36, R25 ;  /* 0x0000001924157221 */ /* 0x002fe20000000000 */
[----:B------:R-:W-:Y:S01]  /*2070*/  FADD R18, R24, R29 ;  /* 0x0000001d18127221 */ /* 0x000fe20000000000 */
[--C-:B------:R-:W-:Y:S01]  /*2080*/  FADD R28, R37, R25.reuse ;  /* 0x00000019251c7221 */ /* 0x100fe20000000000 */
        /* <DEDUP_REMOVED lines=11> */
[--C-:B------:R-:W-:Y:S01]  /*2140*/  FADD R25, R38, R22.reuse ;  /* 0x0000001626197221 */ /* 0x100fe20000000000 */
[----:B------:R-:W-:Y:S01]  /*2150*/  FADD R49, R24, R49 ;  /* 0x0000003118317221 */ /* 0x000fe20000000000 */
[----:B------:R-:W-:Y:S01]  /*2160*/  FADD R18, R18, R21 ;  /* 0x0000001512127221 */ /* 0x000fe20000000000 */
[--C-:B------:R-:W-:Y:S01]  /*2170*/  FADD R24, R37, R22.reuse ;  /* 0x0000001625187221 */ /* 0x100fe20000000000 */
[----:B------:R-:W-:Y:S01]  /*2180*/  FADD R25, R32, R25 ;  /* 0x0000001920197221 */ /* 0x000fe20000000000 */
[----:B------:R-:W-:Y:S01]  /*2190*/  FADD R21, R39, R22 ;  /* 0x0000001627157221 */ /* 0x000fe20000000000 */
[----:B------:R-:W1:Y:S01]  /*21a0*/  LDS.128 R32, [R2+0x6b0] ;  /* 0x0006b00002207984 */ /* 0x000e620000000c00 */
[----:B------:R-:W-:-:S02]  /*21b0*/  FADD R13, R13, R24 ;  /* 0x000000180d0d7221 */ /* 0x000fc40000000000 */
[----:B------:R-:W-:Y:S02]  /*21c0*/  FADD R24, R20, R21 ;  /* 0x0000001514187221 */ /* 0x000fe40000000000 */
[----:B------:R-:W2:Y:S01]  /*21d0*/  LDS R20, [R2+0x6c0] ;  /* 0x0006c00002147984 */ /* 0x000ea20000000800 */
[--C-:B------:R-:W-:Y:S01]  /*21e0*/  FADD R21, R37, R11.reuse ;  /* 0x0000000b25157221 */ /* 0x100fe20000000000 */
[----:B------:R-:W-:-:S03]  /*21f0*/  FADD R22, R36, R11 ;  /* 0x0000000b24167221 */ /* 0x000fc60000000000 */
        /* <DEDUP_REMOVED lines=13> */
[----:B------:R-:W-:-:S02]  /*22d0*/  FADD R21, R29, R35 ;  /* 0x000000231d157221 */ /* 0x000fc40000000000 */
[----:B------:R-:W-:Y:S01]  /*22e0*/  FADD R9, R9, R28 ;  /* 0x0000001c09097221 */ /* 0x000fe20000000000 */
[----:B------:R-:W-:Y:S01]  /*22f0*/  FADD R22, R14, R11 ;  /* 0x0000000b0e167221 */ /* 0x000fe20000000000 */
[----:B------:R-:W-:Y:S01]  /*2300*/  FADD R21, R8, R21 ;  /* 0x0000001508157221 */ /* 0x000fe20000000000 */
[C---:B------:R-:W-:Y:S01]  /*2310*/  FADD R11, R33.reuse, R23 ;  /* 0x00000017210b7221 */ /* 0x040fe20000000000 */
[--C-:B--2---:R-:W-:Y:S01]  /*2320*/  FADD R8, R20, R29.reuse ;  /* 0x0000001d14087221 */ /* 0x104fe20000000000 */
        /* <DEDUP_REMOVED lines=8> */
[----:B------:R-:W-:-:S02]  /*23b0*/  FADD R13, R13, R14 ;  /* 0x0000000e0d0d7221 */ /* 0x000fc40000000000 */
[----:B------:R-:W-:Y:S01]  /*23c0*/  FADD R37, R18, R37 ;  /* 0x0000002512257221 */ /* 0x000fe20000000000 */
[----:B------:R-:W1:Y:S01]  /*23d0*/  LDS.64 R14, [R2+0x738] ;  /* 0x00073800020e7984 */ /* 0x000e620000000a00 */
[----:B------:R-:W-:Y:S01]  /*23e0*/  FADD R18, R35, R23 ;  /* 0x0000001723127221 */ /* 0x000fe20000000000 */
[----:B------:R-:W-:-:S03]  /*23f0*/  FADD R38, R34, R26 ;  /* 0x0000001a22267221 */ /* 0x000fc60000000000 */
[----:B------:R-:W-:Y:S01]  /*2400*/  FADD R25, R25, R18 ;  /* 0x0000001219197221 */ /* 0x000fe20000000000 */
[----:B------:R-:W-:Y:S02]  /*2410*/  FADD R38, R19, R38 ;  /* 0x0000002613267221 */ /* 0x000fe40000000000 */
[----:B------:R-:W2:Y:S01]  /*2420*/  LDS.64 R18, [R2+0x740] ;  /* 0x0007400002127984 */ /* 0x000ea20000000a00 */
[--C-:B------:R-:W-:Y:S01]  /*2430*/  FADD R39, R33, R26.reuse ;  /* 0x0000001a21277221 */ /* 0x100fe20000000000 */
[C---:B------:R-:W-:Y:S01]  /*2440*/  FADD R26, R20.reuse, R26 ;  /* 0x0000001a141a7221 */ /* 0x040fe20000000000 */
[----:B------:R-:W-:-:S03]  /*2450*/  FADD R23, R20, R23 ;  /* 0x0000001714177221 */ /* 0x000fc60000000000 */
[----:B------:R-:W-:Y:S01]  /*2460*/  FADD R49, R49, R26 ;  /* 0x0000001a31317221 */ /* 0x000fe20000000000 */
[----:B------:R-:W-:Y:S01]  /*2470*/  FADD R26, R24, R23 ;  /* 0x00000017181a7221 */ /* 0x000fe20000000000 */
[----:B------:R-:W-:Y:S02]  /*2480*/  FADD R39, R46, R39 ;  /* 0x000000272e277221 */ /* 0x000fe40000000000 */
[----:B------:R-:W-:Y:S01]  /*2490*/  LDS R46, [R2+0x7bc] ;  /* 0x0007bc00022e7984 */ /* 0x000fe20000000800 */
[----:B0-----:R-:W-:Y:S01]  /*24a0*/  FADD R23, R8, R34 ;  /* 0x0000002208177221 */ /* 0x001fe20000000000 */
[--C-:B------:R-:W-:Y:S01]  /*24b0*/  FADD R24, R33, R8.reuse ;  /* 0x0000000821187221 */ /* 0x100fe20000000000 */
[----:B------:R-:W-:Y:S02]  /*24c0*/  FADD R33, R20, R8 ;  /* 0x0000000814217221 */ /* 0x000fe40000000000 */
[----:B------:R-:W-:Y:S01]  /*24d0*/  FADD R52, R52, R23 ;  /* 0x0000001734347221 */ /* 0x000fe20000000000 */
[----:B-1----:R-:W-:Y:S01]  /*24e0*/  FADD R23, R14, R30 ;  /* 0x0000001e0e177221 */ /* 0x002fe20000000000 */
        /* <DEDUP_REMOVED lines=10> */
[--C-:B------:R-:W-:Y:S01]  /*2590*/  FADD R33, R15, R27.reuse ;  /* 0x0000001b0f217221 */ /* 0x100fe20000000000 */
[----:B------:R-:W-:Y:S01]  /*25a0*/  FADD R32, R18, R27 ;  /* 0x0000001b12207221 */ /* 0x000fe20000000000 */
[----:B------:R-:W-:Y:S01]  /*25b0*/  FADD R8, R21, R8 ;  /* 0x0000000815087221 */ /* 0x000fe20000000000 */
[----:B------:R-:W-:-:S02]  /*25c0*/  FADD R29, R29, R20 ;  /* 0x000000141d1d7221 */ /* 0x000fc40000000000 */
[----:B------:R-:W0:Y:S01]  /*25d0*/  LDS.128 R20, [R0+0x140] ;  /* 0x0001400000147984 */ /* 0x000e220000000c00 */
[----:B------:R-:W-:Y:S01]  /*25e0*/  FADD R50, R50, R35 ;  /* 0x0000002332327221 */ /* 0x000fe20000000000 */
[----:B------:R-:W-:Y:S01]  /*25f0*/  FADD R38, R38, R33 ;  /* 0x0000002126267221 */ /* 0x000fe20000000000 */
[----:B------:R-:W-:Y:S02]  /*2600*/  FADD R37, R37, R32 ;  /* 0x0000002025257221 */ /* 0x000fe40000000000 */
        /* <DEDUP_REMOVED lines=12> */
[C---:B------:R-:W-:Y:S01]  /*26d0*/  FADD R19, R20.reuse, R19 ;  /* 0x0000001314137221 */ /* 0x040fe20000000000 */
        /* <DEDUP_REMOVED lines=19> */
[----:B------:R-:W-:-:S02]  /*2810*/  FADD R15, R24, R15 ;  /* 0x0000000f180f7221 */ /* 0x000fc40000000000 */
[----:B------:R-:W0:Y:S01]  /*2820*/  LDS.128 R24, [R0+0xc0] ;  /* 0x0000c00000187984 */ /* 0x000e220000000c00 */
[----:B------:R-:W-:Y:S01]  /*2830*/  FADD R13, R13, R28 ;  /* 0x0000001c0d0d7221 */ /* 0x000fe20000000000 */
[----:B------:R-:W-:Y:S02]  /*2840*/  FADD R48, R48, R29 ;  /* 0x0000001d30307221 */ /* 0x000fe40000000000 */
[----:B------:R-:W1:Y:S01]  /*2850*/  LDS.128 R28, [R2+0x840] ;  /* 0x00084000021c7984 */ /* 0x000e620000000c00 */
[----:B------:R-:W-:-:S04]  /*2860*/  FADD R19, R34, R21 ;  /* 0x0000001522137221 */ /* 0x000fc80000000000 */
[----:B------:R-:W-:Y:S01]  /*2870*/  FADD R20, R20, R19 ;  /* 0x0000001314147221 */ /* 0x000fe20000000000 */
        /* <DEDUP_REMOVED lines=11> */
[--C-:B-1----:R-:W-:Y:S01]  /*2930*/  FADD R21, R28, R25.reuse ;  /* 0x000000191c157221 */ /* 0x102fe20000000000 */
[--C-:B------:R-:W-:Y:S01]  /*2940*/  FADD R32, R31, R25.reuse ;  /* 0x000000191f207221 */ /* 0x100fe20000000000 */
[----:B------:R-:W-:Y:S01]  /*2950*/  FADD R49, R49, R24 ;  /* 0x0000001831317221 */ /* 0x000fe20000000000 */
[----:B------:R-:W-:Y:S01]  /*2960*/  FADD R24, R29, R25 ;  /* 0x000000191d187221 */ /* 0x000fe20000000000 */
[----:B------:R-:W-:Y:S01]  /*2970*/  FADD R46, R46, R21 ;  /* 0x000000152e2e7221 */ /* 0x000fe20000000000 */
[----:B------:R-:W-:Y:S01]  /*2980*/  FADD R21, R30, R25 ;  /* 0x000000191e157221 */ /* 0x000fe20000000000 */
[----:B------:R-:W-:Y:S01]  /*2990*/  FADD R25, R28, R22 ;  /* 0x000000161c197221 */ /* 0x000fe20000000000 */
[----:B------:R-:W-:Y:S01]  /*29a0*/  FADD R19, R38, R19 ;  /* 0x0000001326137221 */ /* 0x000fe20000000000 */
[----:B------:R-:W-:-:S02]  /*29b0*/  FADD R49, R49, R32 ;  /* 0x0000002031317221 */ /* 0x000fc40000000000 */
[----:B------:R-:W-:Y:S01]  /*29c0*/  FADD R10, R10, R25 ;  /* 0x000000190a0a7221 */ /* 0x000fe20000000000 */
[----:B------:R-:W-:Y:S01]  /*29d0*/  FADD R25, R30, R22 ;  /* 0x000000161e197221 */ /* 0x000fe20000000000 */
[----:B------:R-:W-:Y:S01]  /*29e0*/  FADD R18, R37, R18 ;  /* 0x0000001225127221 */ /* 0x000fe20000000000 */
[----:B------:R-:W0:Y:S01]  /*29f0*/  LDS.128 R32, [R0+0x40] ;  /* 0x0000400000207984 */ /* 0x000e220000000c00 */
[----:B------:R-:W-:Y:S01]  /*2a00*/  FADD R19, R19, R24 ;  /* 0x0000001813137221 */ /* 0x000fe20000000000 */
[----:B------:R-:W-:Y:S01]  /*2a10*/  FADD R25, R36, R25 ;  /* 0x0000001924197221 */ /* 0x000fe20000000000 */
[----:B------:R-:W-:Y:S01]  /*2a20*/  FADD R18, R18, R21 ;  /* 0x0000001512127221 */ /* 0x000fe20000000000 */
[--C-:B------:R-:W-:Y:S01]  /*2a30*/  FADD R24, R29, R22.reuse ;  /* 0x000000161d187221 */ /* 0x100fe20000000000 */
[----:B------:R-:W1:Y:S01]  /*2a40*/  LDS.128 R36, [R2+0x8c0] ;  /* 0x0008c00002247984 */ /* 0x000e620000000c00 */
[----:B------:R-:W-:Y:S02]  /*2a50*/  FADD R21, R31, R22 ;  /* 0x000000161f157221 */ /* 0x000fe40000000000 */
        /* <DEDUP_REMOVED lines=16> */
[----:B-1----:R-:W-:Y:S01]  /*2b60*/  FADD R22, R37, R33 ;  /* 0x0000002125167221 */ /* 0x002fe20000000000 */
        /* <DEDUP_REMOVED lines=20> */
[----:B------:R-:W0:Y:S02]  /*2cb0*/  LDS.128 R8, [R0+0x1d0] ;  /* 0x0001d00000087984 */ /* 0x000e240000000c00 */
[----:B------:R-:W-:Y:S01]  /*2cc0*/  FADD R13, R13, R14 ;  /* 0x0000000e0d0d7221 */ /* 0x000fe20000000000 */
[----:B------:R-:W-:Y:S01]  /*2cd0*/  FADD R25, R25, R18 ;  /* 0x0000001219197221 */ /* 0x000fe20000000000 */
[----:B------:R-:W1:Y:S04]  /*2ce0*/  LDS.64 R14, [R2+0x948] ;  /* 0x00094800020e7984 */ /* 0x000e680000000a00 */
[----:B------:R-:W2:Y:S01]  /*2cf0*/  LDS.64 R18, [R2+0x950] ;  /* 0x0009500002127984 */ /* 0x000ea20000000a00 */
[C---:B------:R-:W-:Y:S01]  /*2d00*/  FADD R26, R20.reuse, R26 ;  /* 0x0000001a141a7221 */ /* 0x040fe20000000000 */
[----:B------:R-:W-:-:S02]  /*2d10*/  FADD R23, R20, R23 ;  /* 0x0000001714177221 */ /* 0x000fc40000000000 */
[----:B------:R-:W-:Y:S01]  /*2d20*/  LDS R46, [R2+0x9cc] ;  /* 0x0009cc00022e7984 */ /* 0x000fe20000000800 */
[----:B------:R-:W-:Y:S01]  /*2d30*/  FADD R49, R49, R26 ;  /* 0x0000001a31317221 */ /* 0x000fe20000000000 */
[----:B------:R-:W-:Y:S01]  /*2d40*/  FADD R26, R24, R23 ;  /* 0x00000017181a7221 */ /* 0x000fe20000000000 */
[C---:B0-----:R-:W-:Y:S01]  /*2d50*/  FADD R23, R8.reuse, R38 ;  /* 0x0000002608177221 */ /* 0x041fe20000000000 */
[--C-:B------:R-:W-:Y:S01]  /*2d60*/  FADD R24, R37, R8.reuse ;  /* 0x0000000825187221 */ /* 0x100fe20000000000 */
[----:B------:R-:W-:Y:S01]  /*2d70*/  FADD R39, R8, R39 ;  /* 0x0000002708277221 */ /* 0x000fe20000000000 */
[----:B------:R-:W-:Y:S01]  /*2d80*/  FADD R37, R20, R8 ;  /* 0x0000000814257221 */ /* 0x000fe20000000000 */
[----:B------:R-:W-:Y:S01]  /*2d90*/  FADD R52, R52, R23 ;  /* 0x0000001734347221 */ /* 0x000fe20000000000 */
[C---:B-1----:R-:W-:Y:S01]  /*2da0*/  FADD R23, R34.reuse, R15 ;  /* 0x0000000f22177221 */ /* 0x042fe20000000000 */
[----:B------:R-:W-:Y:S01]  /*2db0*/  FADD R51, R51, R24 ;  /* 0x0000001833337221 */ /* 0x000fe20000000000 */
[----:B--2---:R-:W-:Y:S01]  /*2dc0*/  FADD R20, R34, R19 ;  /* 0x0000001322147221 */ /* 0x004fe20000000000 */
[--C-:B------:R-:W-:Y:S01]  /*2dd0*/  FADD R8, R18, R34.reuse ;  /* 0x0000002212087221 */ /* 0x100fe20000000000 */
[----:B------:R-:W-:Y:S01]  /*2de0*/  FADD R50, R50, R39 ;  /* 0x0000002732327221 */ /* 0x000fe20000000000 */
[----:B------:R-:W-:Y:S01]  /*2df0*/  FADD R48, R48, R37 ;  /* 0x0000002530307221 */ /* 0x000fe20000000000 */
[C---:B------:R-:W-:Y:S01]  /*2e00*/  FADD R24, R14.reuse, R34 ;  /* 0x000000220e187221 */ /* 0x040fe20000000000 */
[--C-:B------:R-:W-:Y:S01]  /*2e10*/  FADD R39, R14, R27.reuse ;  /* 0x0000001b0e277221 */ /* 0x100fe20000000000 */
[--C-:B------:R-:W-:Y:S01]  /*2e20*/  FADD R38, R15, R27.reuse ;  /* 0x0000001b0f267221 */ /* 0x100fe20000000000 */
        /* <DEDUP_REMOVED lines=16> */
[----:B------:R-:W-:Y:S02]  /*2f30*/  FADD R9, R19, R9 ;  /* 0x0000000913097221 */ /* 0x000fe40000000000 */
[----:B------:R-:W-:Y:S02]  /*2f40*/  FADD R51, R51, R36 ;  /* 0x0000002433337221 */ /* 0x000fe40000000000 */
[----:B------:R-:W-:Y:S01]  /*2f50*/  FADD R48, R48, R9 ;  /* 0x0000000930307221 */ /* 0x000fe20000000000 */
[----:B------:R-:W-:Y:S01]  /*2f60*/  FADD R50, R50, R27 ;  /* 0x0000001b32327221 */ /* 0x000fe20000000000 */
[--C-:B0-----:R-:W-:Y:S01]  /*2f70*/  FADD R9, R14, R20.reuse ;  /* 0x000000140e097221 */ /* 0x101fe20000000000 */
        /* <DEDUP_REMOVED lines=104> */
[----:B0-----:R-:W-:Y:S01]  /*3600*/  FADD R23, R8, R38 ;  /* 0x0000002608177221 */ /* 0x001fe20000000000 */
[--C-:B------:R-:W-:Y:S01]  /*3610*/  FADD R24, R37, R8.reuse ;  /* 0x0000000825187221 */ /* 0x100fe20000000000 */
[----:B------:R-:W-:Y:S01]  /*3620*/  FADD R37, R20, R8 ;  /* 0x0000000814257221 */ /* 0x000fe20000000000 */
[----:B------:R-:W-:Y:S01]  /*3630*/  FADD R39, R8, R39 ;  /* 0x0000002708277221 */ /* 0x000fe20000000000 */
[----:B------:R-:W-:Y:S01]  /*3640*/  FADD R52, R52, R23 ;  /* 0x0000001734347221 */ /* 0x000fe20000000000 */
[C---:B-1----:R-:W-:Y:S01]  /*3650*/  FADD R23, R30.reuse, R15 ;  /* 0x0000000f1e177221 */ /* 0x042fe20000000000 */
        /* <DEDUP_REMOVED lines=22> */
[----:B------:R-:W-:Y:S01]  /*37c0*/  FADD R52, R52, R27 ;  /* 0x0000001b34347221 */ /* 0x000fe20000000000 */
[--C-:B------:R-:W-:Y:S01]  /*37d0*/  FADD R27, R18, R9.reuse ;  /* 0x00000009121b7221 */ /* 0x100fe20000000000 */
[----:B------:R-:W-:Y:S01]  /*37e0*/  FADD R9, R19, R9 ;  /* 0x0000000913097221 */ /* 0x000fe20000000000 */
[----:B------:R-:W-:-:S03]  /*37f0*/  FADD R51, R51, R36 ;  /* 0x0000002433337221 */ /* 0x000fc60000000000 */
[----:B------:R-:W-:Y:S01]  /*3800*/  FADD R48, R48, R9 ;  /* 0x0000000930307221 */ /* 0x000fe20000000000 */
[----:B------:R-:W-:Y:S01]  /*3810*/  FADD R50, R50, R27 ;  /* 0x0000001b32327221 */ /* 0x000fe20000000000 */
[----:B0-----:R-:W-:Y:S01]  /*3820*/  FADD R36, R20, R15 ;  /* 0x0000000f14247221 */ /* 0x001fe20000000000 */
[--C-:B------:R-:W-:Y:S01]  /*3830*/  FADD R9, R14, R20.reuse ;  /* 0x000000140e097221 */ /* 0x100fe20000000000 */
[----:B------:R-:W-:Y:S01]  /*3840*/  FADD R14, R18, R20 ;  /* 0x00000014120e7221 */ /* 0x000fe20000000000 */
[----:B------:R-:W-:Y:S01]  /*3850*/  FADD R19, R20, R19 ;  /* 0x0000001314137221 */ /* 0x000fe20000000000 */
[----:B------:R-:W-:Y:S01]  /*3860*/  FADD R36, R13, R36 ;  /* 0x000000240d247221 */ /* 0x000fe20000000000 */
[----:B-1----:R-:W-:Y:S01]  /*3870*/  FADD R15, R32, R21 ;  /* 0x00000015200f7221 */ /* 0x002fe20000000000 */
[----:B------:R-:W-:Y:S01]  /*3880*/  FADD R18, R28, R9 ;  /* 0x000000091c127221 */ /* 0x000fe20000000000 */
        /* <DEDUP_REMOVED lines=15> */
[----:B------:R-:W0:Y:S02]  /*3980*/  LDS.128 R24, [R0+0xe0] ;  /* 0x0000e00000187984 */ /* 0x000e240000000c00 */
[----:B------:R-:W-:Y:S01]  /*3990*/  FADD R48, R48, R29 ;  /* 0x0000001d30307221 */ /* 0x000fe20000000000 */
[----:B------:R-:W-:-:S02]  /*39a0*/  FADD R13, R30, R13 ;  /* 0x0000000d1e0d7221 */ /* 0x000fc40000000000 */
[----:B------:R-:W1:Y:S01]  /*39b0*/  LDS.128 R28, [R2+0xc60] ;  /* 0x000c6000021c7984 */ /* 0x000e620000000c00 */
[----:B------:R-:W-:-:S04]  /*39c0*/  FADD R19, R33, R21 ;  /* 0x0000001521137221 */ /* 0x000fc80000000000 */
[----:B------:R-:W-:Y:S01]  /*39d0*/  FADD R14, R14, R19 ;  /* 0x000000130e0e7221 */ /* 0x000fe20000000000 */
[--C-:B------:R-:W-:Y:S01]  /*39e0*/  FADD R19, R33, R10.reuse ;  /* 0x0000000a21137221 */ /* 0x100fe20000000000 */
[C---:B------:R-:W-:Y:S01]  /*39f0*/  FADD R10, R46.reuse, R10 ;  /* 0x0000000a2e0a7221 */ /* 0x040fe20000000000 */
[----:B------:R-:W-:-:S03]  /*3a00*/  FADD R53, R46, R21 ;  /* 0x000000152e357221 */ /* 0x000fc60000000000 */
        /* <DEDUP_REMOVED lines=21> */
[----:B------:R-:W0:Y:S01]  /*3b60*/  LDS.128 R32, [R0+0x60] ;  /* 0x0000600000207984 */ /* 0x000e220000000c00 */
[----:B------:R-:W-:Y:S01]  /*3b70*/  FADD R25, R29, R22 ;  /* 0x000000161d197221 */ /* 0x000fe20000000000 */
[----:B------:R-:W-:Y:S01]  /*3b80*/  FADD R51, R53, R38 ;  /* 0x0000002635337221 */ /* 0x000fe20000000000 */
        /* <DEDUP_REMOVED lines=38> */
[----:B------:R-:W0:Y:S04]  /*3df0*/  LDS.128 R8, [R0+0x1f0] ;  /* 0x0001f00000087984 */ /* 0x000e280000000c00 */
[----:B------:R-:W1:Y:S01]  /*3e00*/  LDS.64 R14, [R2+0xd68] ;  /* 0x000d6800020e7984 */ /* 0x000e620000000a00 */
[----:B------:R-:W-:Y:S01]  /*3e10*/  FADD R36, R19, R36 ;  /* 0x0000002413247221 */ /* 0x000fe20000000000 */
[----:B------:R-:W-:-:S02]  /*3e20*/  FADD R25, R25, R18 ;  /* 0x0000001219197221 */ /* 0x000fc40000000000 */
[----:B------:R-:W2:Y:S01]  /*3e30*/  LDS.64 R18, [R2+0xd70] ;  /* 0x000d700002127984 */ /* 0x000ea20000000a00 */
[--C-:B------:R-:W-:Y:S01]  /*3e40*/  FADD R30, R37, R23.reuse ;  /* 0x00000017251e7221 */ /* 0x100fe20000000000 */
[C---:B------:R-:W-:Y:S01]  /*3e50*/  FADD R23, R20.reuse, R23 ;  /* 0x0000001714177221 */ /* 0x040fe20000000000 */
[----:B------:R-:W-:-:S03]  /*3e60*/  FADD R31, R20, R26 ;  /* 0x0000001a141f7221 */ /* 0x000fc60000000000 */
[----:B------:R-:W-:Y:S01]  /*3e70*/  FADD R26, R24, R23 ;  /* 0x00000017181a7221 */ /* 0x000fe20000000000 */
[----:B------:R-:W-:Y:S01]  /*3e80*/  FADD R46, R46, R31 ;  /* 0x0000001f2e2e7221 */ /* 0x000fe20000000000 */
[----:B------:R-:W-:Y:S01]  /*3e90*/  FADD R51, R51, R30 ;  /* 0x0000001e33337221 */ /* 0x000fe20000000000 */
[----:B0-----:R-:W-:Y:S01]  /*3ea0*/  FADD R37, R37, R8 ;  /* 0x0000000825257221 */ /* 0x001fe20000000000 */
[----:B------:R-:W-:Y:S01]  /*3eb0*/  FADD R23, R8, R38 ;  /* 0x0000002608177221 */ /* 0x000fe20000000000 */
[----:B-1----:R-:W-:Y:S01]  /*3ec0*/  FADD R24, R14, R34 ;  /* 0x000000220e187221 */ /* 0x002fe20000000000 */
[----:B------:R-:W-:Y:S01]  /*3ed0*/  FADD R31, R20, R8 ;  /* 0x00000008141f7221 */ /* 0x000fe20000000000 */
[----:B------:R-:W-:Y:S02]  /*3ee0*/  FADD R38, R22, R37 ;  /* 0x0000002516267221 */ /* 0x000fe40000000000 */
        /* <DEDUP_REMOVED lines=17> */
[----:B------:R-:W-:Y:S04]  /*4000*/  LDS R37, [R2+0xdec] ;  /* 0x000dec0002257984 */ /* 0x000fe80000000800 */
[----:B------:R-:W1:Y:S01]  /*4010*/  LDS.128 R28, [R2+0xdf0] ;  /* 0x000df000021c7984 */ /* 0x000e620000000c00 */
[----:B------:R-:W-:Y:S01]  /*4020*/  FADD R50, R50, R39 ;  /* 0x0000002732327221 */ /* 0x000fe20000000000 */
[----:B------:R-:W-:Y:S01]  /*4030*/  FADD R39, R19, R27 ;  /* 0x0000001b13277221 */ /* 0x000fe20000000000 */
[--C-:B------:R-:W-:Y:S01]  /*4040*/  FADD R27, R14, R9.reuse ;  /* 0x000000090e1b7221 */ /* 0x100fe20000000000 */
[----:B------:R-:W-:-:S03]  /*4050*/  FADD R53, R18, R9 ;  /* 0x0000000912357221 */ /* 0x000fc60000000000 */
[----:B------:R-:W-:Y:S01]  /*4060*/  FADD R38, R38, R27 ;  /* 0x0000001b26267221 */ /* 0x000fe20000000000 */
[--C-:B------:R-:W-:Y:S01]  /*4070*/  FADD R27, R15, R9.reuse ;  /* 0x000000090f1b7221 */ /* 0x100fe20000000000 */
[----:B------:R-:W-:Y:S01]  /*4080*/  FADD R9, R19, R9 ;  /* 0x0000000913097221 */ /* 0x000fe20000000000 */
[----:B------:R-:W-:Y:S01]  /*4090*/  FADD R39, R46, R39 ;  /* 0x000000272e277221 */ /* 0x000fe20000000000 */
[----:B------:R-:W-:Y:S02]  /*40a0*/  FADD R46, R50, R53 ;  /* 0x00000035322e7221 */ /* 0x000fe40000000000 */
[----:B------:R-:W-:Y:S01]  /*40b0*/  FADD R48, R48, R9 ;  /* 0x0000000930307221 */ /* 0x000fe20000000000 */
[----:B------:R-:W-:Y:S01]  /*40c0*/  FADD R27, R52, R27 ;  /* 0x0000001b341b7221 */ /* 0x000fe20000000000 */
[--C-:B0-----:R-:W-:Y:S01]  /*40d0*/  FADD R14, R14, R20.reuse ;  /* 0x000000140e0e7221 */ /* 0x101fe20000000000 */
[C---:B------:R-:W-:Y:S01]  /*40e0*/  FADD R19, R20.reuse, R19 ;  /* 0x0000001314137221 */ /* 0x040fe20000000000 */
[----:B------:R-:W-:Y:S01]  /*40f0*/  FADD R50, R20, R15 ;  /* 0x0000000f14327221 */ /* 0x000fe20000000000 */
[----:B------:R-:W-:Y:S01]  /*4100*/  FADD R9, R18, R20 ;  /* 0x0000001412097221 */ /* 0x000fe20000000000 */
[----:B------:R-:W-:Y:S01]  /*4110*/  FADD R51, R51, R14 ;  /* 0x0000000e33337221 */ /* 0x000fe20000000000 */
[----:B------:R-:W-:Y:S01]  /*4120*/  FADD R18, R26, R19 ;  /* 0x000000131a127221 */ /* 0x000fe20000000000 */
[----:B------:R-:W-:Y:S01]  /*4130*/  FADD R25, R25, R50 ;  /* 0x0000003219197221 */ /* 0x000fe20000000000 */
[C---:B-1----:R-:W-:Y:S01]  /*4140*/  FADD R14, R28.reuse, R35 ;  /* 0x000000231c0e7221 */ /* 0x042fe20000000000 */
        /* <DEDUP_REMOVED lines=20> */
[----:B------:R-:W-:-:S04]  /*4290*/  FADD R31, R29, R10 ;  /* 0x0000000a1d1f7221 */ /* 0x000fc80000000000 */
[----:B------:R-:W-:Y:S01]  /*42a0*/  FADD R46, R46, R31 ;  /* 0x0000001f2e2e7221 */ /* 0x000fe20000000000 */
[C---:B------:R-:W-:Y:S01]  /*42b0*/  FADD R31, R37.reuse, R10 ;  /* 0x0000000a251f7221 */ /* 0x040fe20000000000 */
[----:B------:R-:W-:-:S03]  /*42c0*/  FADD R52, R37, R21 ;  /* 0x0000001525347221 */ /* 0x000fc60000000000 */
[----:B------:R-:W-:Y:S01]  /*42d0*/  FADD R10, R38, R31 ;  /* 0x0000001f260a7221 */ /* 0x000fe20000000000 */
[----:B------:R-:W-:Y:S01]  /*42e0*/  FADD R21, R51, R52 ;  /* 0x0000003433157221 */ /* 0x000fe20000000000 */
[--C-:B0-----:R-:W-:Y:S01]  /*42f0*/  FADD R31, R28, R24.reuse ;  /* 0x000000181c1f7221 */ /* 0x101fe20000000000 */
[----:B------:R-:W-:Y:S01]  /*4300*/  FADD R37, R37, R24 ;  /* 0x0000001825257221 */ /* 0x000fe20000000000 */
[C---:B------:R-:W-:Y:S01]  /*4310*/  FADD R28, R24.reuse, R29 ;  /* 0x0000001d181c7221 */ /* 0x040fe20000000000 */
[----:B------:R-:W-:Y:S02]  /*4320*/  FADD R24, R24, R30 ;  /* 0x0000001e18187221 */ /* 0x000fe40000000000 */
[----:B------:R-:W-:Y:S01]  /*4330*/  FADD R36, R36, R37 ;  /* 0x0000002524247221 */ /* 0x000fe20000000000 */
[----:B------:R-:W-:Y:S01]  /*4340*/  FADD R13, R13, R28 ;  /* 0x0000001c0d0d7221 */ /* 0x000fe20000000000 */
[----:B------:R-:W-:Y:S01]  /*4350*/  FADD R39, R39, R24 ;  /* 0x0000001827277221 */ /* 0x000fe20000000000 */
[--C-:B-1----:R-:W-:Y:S01]  /*4360*/  FADD R24, R34, R25.reuse ;  /* 0x0000001922187221 */ /* 0x102fe20000000000 */
[--C-:B------:R-:W-:Y:S01]  /*4370*/  FADD R51, R32, R25.reuse ;  /* 0x0000001920337221 */ /* 0x100fe20000000000 */
[----:B------:R-:W-:-:S02]  /*4380*/  FADD R28, R35, R25 ;  /* 0x00000019231c7221 */ /* 0x000fc40000000000 */
[----:B------:R-:W-:Y:S01]  /*4390*/  FADD R24, R13, R24 ;  /* 0x000000180d187221 */ /* 0x000fe20000000000 */
[----:B------:R-:W-:Y:S01]  /*43a0*/  FADD R51, R36, R51 ;  /* 0x0000003324337221 */ /* 0x000fe20000000000 */
[----:B------:R-:W-:Y:S01]  /*43b0*/  FADD R13, R39, R28 ;  /* 0x0000001c270d7221 */ /* 0x000fe20000000000 */
[----:B------:R-:W-:Y:S01]  /*43c0*/  FADD R29, R33, R25 ;  /* 0x00000019211d7221 */ /* 0x000fe20000000000 */
[----:B------:R-:W0:Y:S01]  /*43d0*/  LDS.128 R36, [R2+0xef0] ;  /* 0x000ef00002247984 */ /* 0x000e220000000c00 */
[----:B------:R-:W-:-:S04]  /*43e0*/  FADD R8, R8, R31 ;  /* 0x0000001f08087221 */ /* 0x000fc80000000000 */
[----:B------:R-:W-:Y:S02]  /*43f0*/  FADD R52, R8, R29 ;  /* 0x0000001d08347221 */ /* 0x000fe40000000000 */
[----:B------:R-:W1:Y:S01]  /*4400*/  LDS.128 R28, [R0+0x70] ;  /* 0x00007000001c7984 */ /* 0x000e620000000c00 */
[----:B------:R-:W-:-:S04]  /*4410*/  FADD R25, R34, R22 ;  /* 0x0000001622197221 */ /* 0x000fc80000000000 */
[----:B------:R-:W-:Y:S02]  /*4420*/  FADD R50, R50, R25 ;  /* 0x0000001932327221 */ /* 0x000fe40000000000 */
[----:B------:R-:W2:Y:S01]  /*4430*/  LDS R25, [R2+0xf00] ;  /* 0x000f000002197984 */ /* 0x000ea20000000800 */
[----:B------:R-:W-:-:S04]  /*4440*/  FADD R8, R32, R22 ;  /* 0x0000001620087221 */ /* 0x000fc80000000000 */
[----:B------:R-:W-:Y:S01]  /*4450*/  FADD R21, R21, R8 ;  /* 0x0000000815157221 */ /* 0x000fe20000000000 */
[--C-:B------:R-:W-:Y:S01]  /*4460*/  FADD R8, R33, R22.reuse ;  /* 0x0000001621087221 */ /* 0x100fe20000000000 */
[----:B------:R-:W-:-:S03]  /*4470*/  FADD R53, R35, R22 ;  /* 0x0000001623357221 */ /* 0x000fc60000000000 */
[----:B------:R-:W-:Y:S01]  /*4480*/  FADD R49, R49, R8 ;  /* 0x0000000831317221 */ /* 0x000fe20000000000 */
[----:B------:R-:W-:Y:S01]  /*4490*/  FADD R8, R33, R11 ;  /* 0x0000000b21087221 */ /* 0x000fe20000000000 */
[----:B------:R-:W-:Y:S01]  /*44a0*/  FADD R22, R18, R53 ;  /* 0x0000003512167221 */ /* 0x000fe20000000000 */
[--C-:B------:R-:W-:Y:S02]  /*44b0*/  FADD R53, R32, R11.reuse ;  /* 0x0000000b20357221 */ /* 0x100fe40000000000 */
[----:B0-----:R-:W-:Y:S01]  /*44c0*/  FADD R36, R19, R8 ;  /* 0x0000000813247221 */ /* 0x001fe20000000000 */
[--C-:B------:R-:W-:Y:S01]  /*44d0*/  FADD R19, R34, R11.reuse ;  /* 0x0000000b22137221 */ /* 0x100fe20000000000 */
[----:B------:R-:W-:-:S03]  /*44e0*/  FADD R11, R35, R11 ;  /* 0x0000000b230b7221 */ /* 0x000fc60000000000 */
[----:B------:R-:W-:Y:S01]  /*44f0*/  FADD R46, R46, R19 ;  /* 0x000000132e2e7221 */ /* 0x000fe20000000000 */
[----:B------:R-:W-:Y:S01]  /*4500*/  FADD R48, R48, R11 ;  /* 0x0000000b30307221 */ /* 0x000fe20000000000 */
[C---:B-1----:R-:W-:Y:S01]  /*4510*/  FADD R11, R28.reuse, R32 ;  /* 0x000000201c0b7221 */ /* 0x042fe20000000000 */
[C---:B------:R-:W-:Y:S01]  /*4520*/  FADD R8, R28.reuse, R33 ;  /* 0x000000211c087221 */ /* 0x040fe20000000000 */
[C---:B------:R-:W-:Y:S01]  /*4530*/  FADD R19, R28.reuse, R34 ;  /* 0x000000221c137221 */ /* 0x040fe20000000000 */
        /* <DEDUP_REMOVED lines=12> */
[----:B------:R-:W0:Y:S01]  /*4600*/  LDS.128 R8, [R0+0x200] ;  /* 0x0002000000087984 */ /* 0x000e220000000c00 */
[----:B--2---:R-:W-:-:S04]  /*4610*/  FADD R14, R25, R29 ;  /* 0x0000001d190e7221 */ /* 0x004fc80000000000 */
[----:B------:R-:W-:Y:S02]  /*4620*/  FADD R29, R15, R14 ;  /* 0x0000000e0f1d7221 */ /* 0x000fe40000000000 */
[----:B------:R-:W1:Y:S01]  /*4630*/  LDS.64 R14, [R2+0xf78] ;  /* 0x000f7800020e7984 */ /* 0x000e620000000a00 */
[--C-:B------:R-:W-:Y:S01]  /*4640*/  FADD R18, R37, R26.reuse ;  /* 0x0000001a25127221 */ /* 0x100fe20000000000 */
[----:B------:R-:W-:-:S03]  /*4650*/  FADD R19, R38, R26 ;  /* 0x0000001a26137221 */ /* 0x000fc60000000000 */
[----:B------:R-:W-:Y:S01]  /*4660*/  FADD R51, R51, R18 ;  /* 0x0000001233337221 */ /* 0x000fe20000000000 */
[----:B------:R-:W-:Y:S01]  /*4670*/  FADD R52, R52, R19 ;  /* 0x0000001334347221 */ /* 0x000fe20000000000 */
[----:B------:R-:W-:Y:S01]  /*4680*/  FADD R19, R39, R26 ;  /* 0x0000001a27137221 */ /* 0x000fe20000000000 */
[----:B------:R-:W-:-:S03]  /*4690*/  FADD R18, R37, R23 ;  /* 0x0000001725127221 */ /* 0x000fc60000000000 */
[----:B------:R-:W-:Y:S01]  /*46a0*/  FADD R24, R24, R19 ;  /* 0x0000001318187221 */ /* 0x000fe20000000000 */
[----:B------:R-:W-:Y:S01]  /*46b0*/  FADD R33, R21, R18 ;  /* 0x0000001215217221 */ /* 0x000fe20000000000 */
[--C-:B------:R-:W-:Y:S01]  /*46c0*/  FADD R18, R38, R23.reuse ;  /* 0x0000001726127221 */ /* 0x100fe20000000000 */
[--C-:B------:R-:W-:Y:S01]  /*46d0*/  FADD R19, R39, R23.reuse ;  /* 0x0000001727137221 */ /* 0x100fe20000000000 */
[----:B------:R-:W-:Y:S02]  /*46e0*/  FADD R23, R25, R23 ;  /* 0x0000001719177221 */ /* 0x000fe40000000000 */
[----:B------:R-:W-:Y:S01]  /*46f0*/  FADD R49, R49, R18 ;  /* 0x0000001231317221 */ /* 0x000fe20000000000 */
[----:B------:R-:W-:Y:S02]  /*4700*/  FADD R50, R50, R19 ;  /* 0x0000001332327221 */ /* 0x000fe40000000000 */
[----:B------:R-:W2:Y:S01]  /*4710*/  LDS.64 R18, [R2+0xf80] ;  /* 0x000f800002127984 */ /* 0x000ea20000000a00 */
[----:B------:R-:W-:Y:S01]  /*4720*/  FADD R26, R25, R26 ;  /* 0x0000001a191a7221 */ /* 0x000fe20000000000 */
[----:B0-----:R-:W-:Y:S01]  /*4730*/  FADD R11, R22, R23 ;  /* 0x00000017160b7221 */ /* 0x001fe20000000000 */
[----:B------:R-:W-:Y:S01]  /*4740*/  FADD R22, R37, R8 ;  /* 0x0000000825167221 */ /* 0x000fe20000000000 */
[C---:B------:R-:W-:Y:S01]  /*4750*/  FADD R21, R8.reuse, R38 ;  /* 0x0000002608157221 */ /* 0x040fe20000000000 */
[----:B------:R-:W-:Y:S01]  /*4760*/  FADD R25, R25, R8 ;  /* 0x0000000819197221 */ /* 0x000fe20000000000 */
[----:B------:R-:W-:Y:S01]  /*4770*/  FADD R39, R8, R39 ;  /* 0x0000002708277221 */ /* 0x000fe20000000000 */
[----:B------:R-:W-:Y:S01]  /*4780*/  FADD R53, R53, R22 ;  /* 0x0000001635357221 */ /* 0x000fe20000000000 */
[----:B------:R-:W-:Y:S01]  /*4790*/  FADD R36, R36, R21 ;  /* 0x0000001524247221 */ /* 0x000fe20000000000 */
[----:B------:R-:W-:Y:S01]  /*47a0*/  FADD R48, R48, R25 ;  /* 0x0000001930307221 */ /* 0x000fe20000000000 */
[----:B-1----:R-:W-:Y:S01]  /*47b0*/  FADD R21, R30, R15 ;  /* 0x0000000f1e157221 */ /* 0x002fe20000000000 */
[C---:B------:R-:W-:Y:S01]  /*47c0*/  FADD R22, R14.reuse, R27 ;  /* 0x0000001b0e167221 */ /* 0x040fe20000000000 */
[----:B------:R-:W0:Y:S01]  /*47d0*/  LDS R8, [R2+0xffc] ;  /* 0x000ffc0002087984 */ /* 0x000e220000000800 */
[----:B------:R-:W-:Y:S01]  /*47e0*/  FADD R25, R14, R30 ;  /* 0x0000001e0e197221 */ /* 0x000fe20000000000 */
[----:B------:R-:W-:Y:S01]  /*47f0*/  FADD R32, R32, R21 ;  /* 0x0000001520207221 */ /* 0x000fe20000000000 */
[----:B------:R-:W-:-:S02]  /*4800*/  FADD R51, R51, R22 ;  /* 0x0000001633337221 */ /* 0x000fc40000000000 */
[----:B------:R-:W-:Y:S02]  /*4810*/  FADD R25, R20, R25 ;  /* 0x0000001914197221 */ /* 0x000fe40000000000 */
[----:B------:R-:W1:Y:S01]  /*4820*/  LDS.128 R20, [R2+0x1000] ;  /* 0x0010000002147984 */ /* 0x000e620000000c00 */
[----:B------:R-:W-:Y:S01]  /*4830*/  FADD R13, R13, R26 ;  /* 0x0000001a0d0d7221 */ /* 0x000fe20000000000 */
[C---:B------:R-:W-:Y:S01]  /*4840*/  FADD R26, R14.reuse, R16 ;  /* 0x000000100e1a7221 */ /* 0x040fe20000000000 */
[----:B------:R-:W-:Y:S01]  /*4850*/  FADD R35, R15, R27 ;  /* 0x0000001b0f237221 */ /* 0x000fe20000000000 */
[--C-:B------:R-:W-:Y:S02]  /*4860*/  FADD R14, R14, R9.reuse ;  /* 0x000000090e0e7221 */ /* 0x100fe40000000000 */
[----:B------:R-:W-:Y:S01]  /*4870*/  FADD R33, R33, R26 ;  /* 0x0000001a21217221 */ /* 0x000fe20000000000 */
[C---:B------:R-:W-:Y:S01]  /*4880*/  FADD R26, R15.reuse, R16 ;  /* 0x000000100f1a7221 */ /* 0x040fe20000000000 */
[----:B------:R-:W-:Y:S01]  /*4890*/  FADD R15, R15, R9 ;  /* 0x000000090f0f7221 */ /* 0x000fe20000000000 */
[----:B------:R-:W-:Y:S01]  /*48a0*/  FADD R52, R52, R35 ;  /* 0x0000002334347221 */ /* 0x000fe20000000000 */
[----:B------:R-:W-:Y:S01]  /*48b0*/  FADD R53, R53, R14 ;  /* 0x0000000e35357221 */ /* 0x000fe20000000000 */
[----:B------:R-:W-:Y:S01]  /*48c0*/  FADD R49, R49, R26 ;  /* 0x0000001a31317221 */ /* 0x000fe20000000000 */
[----:B------:R-:W-:Y:S01]  /*48d0*/  FADD R14, R36, R15 ;  /* 0x0000000f240e7221 */ /* 0x000fe20000000000 */
[C-C-:B--2---:R-:W-:Y:S01]  /*48e0*/  FADD R35, R18.reuse, R27.reuse ;  /* 0x0000001b12237221 */ /* 0x144fe20000000000 */
[C---:B------:R-:W-:Y:S01]  /*48f0*/  FADD R26, R19.reuse, R27 ;  /* 0x0000001b131a7221 */ /* 0x040fe20000000000 */
[C---:B------:R-:W-:Y:S01]  /*4900*/  FADD R15, R18.reuse, R16 ;  /* 0x00000010120f7221 */ /* 0x040fe20000000000 */
[C---:B------:R-:W-:Y:S01]  /*4910*/  FADD R37, R18.reuse, R30 ;  /* 0x0000001e12257221 */ /* 0x040fe20000000000 */
[----:B------:R-:W-:Y:S01]  /*4920*/  FADD R27, R18, R9 ;  /* 0x00000009121b7221 */ /* 0x000fe20000000000 */
[----:B------:R-:W-:Y:S01]  /*4930*/  FADD R16, R19, R16 ;  /* 0x0000001013107221 */ /* 0x000fe20000000000 */
[----:B------:R-:W-:Y:S01]  /*4940*/  MOV R18, UR7 ;  /* 0x0000000700127c02 */ /* 0x000fe20008000f00 */
[----:B------:R-:W-:Y:S01]  /*4950*/  UIADD3 UR4, UPT, UPT, UR4, 0x1, URZ ;  /* 0x0000000104047890 */ /* 0x000fe2000fffe0ff */
[----:B------:R-:W-:Y:S01]  /*4960*/  FADD R30, R30, R19 ;  /* 0x000000131e1e7221 */ /* 0x000fe20000000000 */
[----:B------:R-:W-:Y:S01]  /*4970*/  FADD R11, R11, R16 ;  /* 0x000000100b0b7221 */ /* 0x000fe20000000000 */
[----:B------:R-:W-:Y:S01]  /*4980*/  LEA R41, R18, R41, 0x5 ;  /* 0x0000002912297211 */ /* 0x000fe200078e28ff */
[----:B------:R-:W-:Y:S01]  /*4990*/  FADD R19, R19, R9 ;  /* 0x0000000913137221 */ /* 0x000fe20000000000 */
[----:B------:R-:W-:Y:S01]  /*49a0*/  MOV R9, UR7 ;  /* 0x0000000700097c02 */ /* 0x000fe20008000f00 */
[----:B------:R-:W-:Y:S01]  /*49b0*/  UISETP.NE.AND UP0, UPT, UR4, URZ, UPT ;  /* 0x000000ff0400728c */ /* 0x000fe2000bf05270 */
[----:B------:R-:W-:Y:S01]  /*49c0*/  FADD R46, R46, R39 ;  /* 0x000000272e2e7221 */ /* 0x000fe20000000000 */
[----:B------:R-:W-:Y:S01]  /*49d0*/  FADD R50, R50, R15 ;  /* 0x0000000f32327221 */ /* 0x000fe20000000000 */
[C---:B0-----:R-:W-:Y:S01]  /*49e0*/  FADD R16, R8.reuse, R31 ;  /* 0x0000001f08107221 */ /* 0x041fe20000000000 */
[C---:B------:R-:W-:Y:S01]  /*49f0*/  FADD R18, R8.reuse, R12 ;  /* 0x0000000c08127221 */ /* 0x040fe20000000000 */
[C---:B------:R-:W-:Y:S01]  /*4a00*/  FADD R36, R8.reuse, R17 ;  /* 0x0000001108247221 */ /* 0x040fe20000000000 */
[----:B------:R-:W-:Y:S01]  /*4a10*/  FADD R8, R8, R10 ;  /* 0x0000000a08087221 */ /* 0x000fe20000000000 */
[----:B------:R-:W-:Y:S01]  /*4a20*/  LEA R42, R9, R42, 0x5 ;  /* 0x0000002a092a7211 */ /* 0x000fe200078e28ff */
[----:B------:R-:W-:Y:S01]  /*4a30*/  FADD R39, R51, R18 ;  /* 0x0000001233277221 */ /* 0x000fe20000000000 */
[----:B------:R-:W-:Y:S01]  /*4a40*/  FADD R29, R29, R30 ;  /* 0x0000001e1d1d7221 */ /* 0x000fe20000000000 */
[----:B------:R-:W-:Y:S01]  /*4a50*/  FADD R51, R53, R8 ;  /* 0x0000000835337221 */ /* 0x000fe20000000000 */
[----:B------:R-:W-:Y:S01]  /*4a60*/  FADD R9, R46, R27 ;  /* 0x0000001b2e097221 */ /* 0x000fe20000000000 */
[----:B------:R-:W-:Y:S01]  /*4a70*/  FADD R48, R48, R19 ;  /* 0x0000001330307221 */ /* 0x000fe20000000000 */
[----:B------:R-:W-:Y:S01]  /*4a80*/  FADD R16, R25, R16 ;  /* 0x0000001019107221 */ /* 0x000fe20000000000 */
[--C-:B-1----:R-:W-:Y:S01]  /*4a90*/  FADD R18, R20, R17.reuse ;  /* 0x0000001114127221 */ /* 0x102fe20000000000 */
[C-C-:B------:R-:W-:Y:S01]  /*4aa0*/  FADD R15, R21.reuse, R17.reuse ;  /* 0x00000011150f7221 */ /* 0x140fe20000000000 */
[----:B------:R-:W-:Y:S01]  /*4ab0*/  FADD R8, R22, R17 ;  /* 0x0000001116087221 */ /* 0x000fe20000000000 */
[--C-:B------:R-:W-:Y:S01]  /*4ac0*/  FADD R23, R20, R12.reuse ;  /* 0x0000000c14177221 */ /* 0x100fe20000000000 */
[--C-:B------:R-:W-:Y:S01]  /*4ad0*/  FADD R25, R21, R12.reuse ;  /* 0x0000000c15197221 */ /* 0x100fe20000000000 */
[----:B------:R-:W-:Y:S01]  /*4ae0*/  FADD R46, R22, R12 ;  /* 0x0000000c162e7221 */ /* 0x000fe20000000000 */
[----:B------:R-:W-:Y:S01]  /*4af0*/  FADD R17, R20, R31 ;  /* 0x0000001f14117221 */ /* 0x000fe20000000000 */
[C---:B------:R-:W-:Y:S01]  /*4b00*/  FADD R19, R31.reuse, R21 ;  /* 0x000000151f137221 */ /* 0x040fe20000000000 */
[----:B------:R-:W-:Y:S01]  /*4b10*/  FADD R30, R31, R22 ;  /* 0x000000161f1e7221 */ /* 0x000fe20000000000 */
[----:B------:R-:W-:Y:S01]  /*4b20*/  FADD R28, R28, R37 ;  /* 0x000000251c1c7221 */ /* 0x000fe20000000000 */
[----:B------:R-:W-:Y:S01]  /*4b30*/  FADD R24, R24, R35 ;  /* 0x0000002318187221 */ /* 0x000fe20000000000 */
        /* <DEDUP_REMOVED lines=17> */
[----:B------:R-:W-:-:S02]  /*4c50*/  IADD3 R45, PT, PT, R45, 0x20, RZ ;  /* 0x000000202d2d7810 */ /* 0x000fc40007ffe0ff */
[----:B------:R-:W-:Y:S02]  /*4c60*/  IADD3 R43, PT, PT, R43, 0x20, RZ ;  /* 0x000000202b2b7810 */ /* 0x000fe40007ffe0ff */
[----:B------:R-:W-:Y:S02]  /*4c70*/  IADD3 R5, PT, PT, R5, 0x20, RZ ;  /* 0x0000002005057810 */ /* 0x000fe40007ffe0ff */
[----:B------:R-:W-:Y:S02]  /*4c80*/  IADD3 R6, PT, PT, R6, 0x20, RZ ;  /* 0x0000002006067810 */ /* 0x000fe40007ffe0ff */
[----:B------:R-:W-:Y:S02]  /*4c90*/  IADD3 R7, PT, PT, R7, 0x20, RZ ;  /* 0x0000002007077810 */ /* 0x000fe40007ffe0ff */
[----:B------:R-:W-:Y:S01]  /*4ca0*/  IADD3 R40, PT, PT, R40, 0x20, RZ ;  /* 0x0000002028287810 */ /* 0x000fe20007ffe0ff */
[----:B------:R-:W-:Y:S06]  /*4cb0*/  BAR.SYNC.DEFER_BLOCKING 0x0 ;  /* 0x0000000000007b1d */ /* 0x000fec0000010000 */
[----:B------:R-:W-:Y:S05]  /*4cc0*/  BRA.U UP0, `(.L_x_1) ;  /* 0xffffffb500a47547 */ /* 0x000fea000b83ffff */
.L_x_0:
[----:B------:R-:W-:Y:S01]  /*4cd0*/  ISETP.GE.AND P2, PT, R47, UR7, PT ;  /* 0x000000072f007c0c */ /* 0x000fe2000bf46270 */
[----:B------:R-:W0:Y:S01]  /*4ce0*/  LDCU.64 UR4, c[0x0][0x390] ;  /* 0x00007200ff0477ac */ /* 0x000e220008000a00 */
[C---:B------:R-:W-:Y:S01]  /*4cf0*/  IADD3 R11, PT, PT, R44.reuse, 0x1, RZ ;  /* 0x000000012c0b7810 */ /* 0x040fe20007ffe0ff */
[C---:B------:R-:W-:Y:S01]  /*4d00*/  IMAD R8, R44.reuse, UR7, RZ ;  /* 0x000000072c087c24 */ /* 0x040fe2000f8e02ff */
[----:B------:R-:W-:Y:S02]  /*4d10*/  ISETP.GE.OR P1, PT, R44, UR6, P2 ;  /* 0x000000062c007c0c */ /* 0x000fe40009726670 */
[----:B------:R-:W-:Y:S02]  /*4d20*/  ISETP.GE.OR P6, PT, R11, UR6, P2 ;  /* 0x000000060b007c0c */ /* 0x000fe400097c6670 */
[C---:B------:R-:W-:Y:S02]  /*4d30*/  IADD3 R0, PT, PT, R47.reuse, 0x1, RZ ;  /* 0x000000012f007810 */ /* 0x040fe40007ffe0ff */
[----:B------:R-:W-:-:S02]  /*4d40*/  IADD3 R9, PT, PT, R47, 0x2, RZ ;  /* 0x000000022f097810 */ /* 0x000fc40007ffe0ff */
[----:B------:R-:W-:Y:S02]  /*4d50*/  ISETP.GE.AND P3, PT, R0, UR7, PT ;  /* 0x0000000700007c0c */ /* 0x000fe4000bf66270 */
[----:B------:R-:W-:Y:S02]  /*4d60*/  SHF.R.S32.HI R0, RZ, 0x1f, R47 ;  /* 0x0000001fff007819 */ /* 0x000fe4000001142f */
[C---:B------:R-:W-:Y:S01]  /*4d70*/  ISETP.GE.OR P5, PT, R44.reuse, UR6, P3 ;  /* 0x000000062c007c0c */ /* 0x040fe20009fa6670 */
[----:B------:R-:W2:Y:S01]  /*4d80*/  @!P1 LDC.64 R6, c[0x0][0x390] ;  /* 0x0000e400ff069b82 */ /* 0x000ea20000000a00 */
[----:B------:R-:W-:Y:S02]  /*4d90*/  @!P1 IADD3 R3, PT, PT, R47, R8, RZ ;  /* 0x000000082f039210 */ /* 0x000fe40007ffe0ff */
[----:B------:R-:W-:-:S05]  /*4da0*/  IADD3 R13, PT, PT, R44, 0x2, RZ ;  /* 0x000000022c0d7810 */ /* 0x000fca0007ffe0ff */
[----:B------:R-:W3:Y:S01]  /*4db0*/  @!P6 LDC.64 R4, c[0x0][0x390] ;  /* 0x0000e400ff04eb82 */ /* 0x000ee20000000a00 */
[----:B--2---:R-:W-:Y:S01]  /*4dc0*/  @!P1 IMAD.WIDE R6, R3, 0x4, R6 ;  /* 0x0000000403069825 */ /* 0x004fe200078e0206 */
[----:B------:R-:W-:-:S04]  /*4dd0*/  IADD3 R3, P0, PT, R47, R8, RZ ;  /* 0x000000082f037210 */ /* 0x000fc80007f1e0ff */
[----:B------:R-:W-:Y:S01]  /*4de0*/  LEA.HI.X.SX32 R10, R8, R0, 0x1, P0 ;  /* 0x00000000080a7211 */ /* 0x000fe200000f0eff */
[----:B-1----:R1:W-:Y:S01]  /*4df0*/  @!P1 STG.E desc[UR8][R6.64], R16 ;  /* 0x0000001006009986 */ /* 0x0023e2000c101908 */
[----:B0-----:R-:W-:Y:S02]  /*4e00*/  LEA R2, P4, R3, UR4, 0x2 ;  /* 0x0000000403027c11 */ /* 0x001fe4000f8810ff */
[----:B------:R-:W-:Y:S02]  /*4e10*/  ISETP.GE.AND P0, PT, R9, UR7, PT ;  /* 0x0000000709007c0c */ /* 0x000fe4000bf06270 */
[----:B------:R-:W-:Y:S02]  /*4e20*/  IADD3 R9, PT, PT, R47, 0x3, RZ ;  /* 0x000000032f097810 */ /* 0x000fe40007ffe0ff */
[----:B------:R-:W-:Y:S02]  /*4e30*/  LEA.HI.X R3, R3, UR5, R10, 0x2, P4 ;  /* 0x0000000503037c11 */ /* 0x000fe4000a0f140a */
[----:B------:R-:W-:-:S02]  /*4e40*/  ISETP.GE.OR P4, PT, R44, UR6, P0 ;  /* 0x000000062c007c0c */ /* 0x000fc40008786670 */
[----:B------:R-:W-:Y:S01]  /*4e50*/  ISETP.GE.AND P1, PT, R9, UR7, PT ;  /* 0x0000000709007c0c */ /* 0x000fe2000bf26270 */
[----:B------:R-:W-:Y:S01]  /*4e60*/  @!P5 STG.E desc[UR8][R2.64+0x4], R38 ;  /* 0x000004260200d986 */ /* 0x000fe2000c101908 */
[----:B------:R-:W-:Y:S02]  /*4e70*/  IADD3 R10, PT, PT, R8, UR7, RZ ;  /* 0x00000007080a7c10 */ /* 0x000fe4000fffe0ff */
[C---:B------:R-:W-:Y:S02]  /*4e80*/  ISETP.GE.OR P5, PT, R44.reuse, UR6, P1 ;  /* 0x000000062c007c0c */ /* 0x040fe40008fa6670 */
[----:B------:R-:W-:Y:S02]  /*4e90*/  @!P6 IADD3 R9, PT, PT, R47, R10, RZ ;  /* 0x0000000a2f09e210 */ /* 0x000fe40007ffe0ff */
[----:B------:R-:W-:-:S03]  /*4ea0*/  IADD3 R44, PT, PT, R44, 0x3, RZ ;  /* 0x000000032c2c7810 */ /* 0x000fc60007ffe0ff */
[----:B------:R-:W-:Y:S01]  /*4eb0*/  @!P4 STG.E desc[UR8][R2.64+0x8], R28 ;  /* 0x0000081c0200c986 */ /* 0x000fe2000c101908 */
[----:B------:R-:W-:Y:S01]  /*4ec0*/  ISETP.GE.OR P4, PT, R13, UR6, P2 ;  /* 0x000000060d007c0c */ /* 0x000fe20009786670 */
[----:B---3--:R-:W-:Y:S01]  /*4ed0*/  @!P6 IMAD.WIDE R4, R9, 0x4, R4 ;  /* 0x000000040904e825 */ /* 0x008fe200078e0204 */
[----:B------:R-:W-:-:S03]  /*4ee0*/  ISETP.GE.OR P2, PT, R44, UR6, P2 ;  /* 0x000000062c007c0c */ /* 0x000fc60009746670 */
[----:B------:R0:W-:Y:S01]  /*4ef0*/  @!P5 STG.E desc[UR8][R2.64+0xc], R30 ;  /* 0x00000c1e0200d986 */ /* 0x0001e2000c101908 */
[----:B-1----:R-:W-:-:S03]  /*4f00*/  IADD3 R7, P5, PT, R47, R10, RZ ;  /* 0x0000000a2f077210 */ /* 0x002fc60007fbe0ff */
[----:B------:R1:W-:Y:S01]  /*4f10*/  @!P6 STG.E desc[UR8][R4.64], R39 ;  /* 0x000000270400e986 */ /* 0x0003e2000c101908 */
[----:B------:R-:W-:Y:S02]  /*4f20*/  ISETP.GE.OR P6, PT, R11, UR6, P3 ;  /* 0x000000060b007c0c */ /* 0x000fe40009fc6670 */
[C---:B------:R-:W-:Y:S01]  /*4f30*/  LEA.HI.X.SX32 R12, R10.reuse, R0, 0x1, P5 ;  /* 0x000000000a0c7211 */ /* 0x040fe200028f0eff */
[----:B------:R-:W2:Y:S01]  /*4f40*/  @!P4 LDC.64 R8, c[0x0][0x390] ;  /* 0x0000e400ff08cb82 */ /* 0x000ea20000000a00 */
[C---:B------:R-:W-:Y:S02]  /*4f50*/  LEA R6, P5, R7.reuse, UR4, 0x2 ;  /* 0x0000000407067c11 */ /* 0x040fe4000f8a10ff */
[----:B------:R-:W-:Y:S02]  /*4f60*/  IADD3 R10, PT, PT, R10, UR7, RZ ;  /* 0x000000070a0a7c10 */ /* 0x000fe4000fffe0ff */
[----:B------:R-:W-:Y:S02]  /*4f70*/  LEA.HI.X R7, R7, UR5, R12, 0x2, P5 ;  /* 0x0000000507077c11 */ /* 0x000fe4000a8f140c */
[----:B------:R-:W-:Y:S01]  /*4f80*/  ISETP.GE.OR P5, PT, R11, UR6, P0 ;  /* 0x000000060b007c0c */ /* 0x000fe200087a6670 */
[----:B0-----:R-:W0:Y:S01]  /*4f90*/  @!P2 LDC.64 R2, c[0x0][0x390] ;  /* 0x0000e400ff02ab82 */ /* 0x001e220000000a00 */
[----:B-1----:R-:W-:Y:S01]  /*4fa0*/  @!P4 IADD3 R5, PT, PT, R47, R10, RZ ;  /* 0x0000000a2f05c210 */ /* 0x002fe20007ffe0ff */
[----:B------:R-:W-:Y:S01]  /*4fb0*/  @!P6 STG.E desc[UR8][R6.64+0x4], R21 ;  /* 0x000004150600e986 */ /* 0x000fe2000c101908 */
[----:B------:R-:W-:-:S09]  /*4fc0*/  ISETP.GE.OR P6, PT, R11, UR6, P1 ;  /* 0x000000060b007c0c */ /* 0x000fd20008fc6670 */
[----:B------:R-:W-:Y:S01]  /*4fd0*/  @!P5 STG.E desc[UR8][R6.64+0x8], R20 ;  /* 0x000008140600d986 */ /* 0x000fe2000c101908 */
[----:B------:R-:W-:-:S03]  /*4fe0*/  IADD3 R11, P5, PT, R47, R10, RZ ;  /* 0x0000000a2f0b7210 */ /* 0x000fc60007fbe0ff */
[----:B------:R1:W-:Y:S01]  /*4ff0*/  @!P6 STG.E desc[UR8][R6.64+0xc], R46 ;  /* 0x00000c2e0600e986 */ /* 0x0003e2000c101908 */
[----:B------:R-:W-:Y:S01]  /*5000*/  ISETP.GE.OR P6, PT, R13, UR6, P3 ;  /* 0x000000060d007c0c */ /* 0x000fe20009fc6670 */
[----:B--2---:R-:W-:Y:S01]  /*5010*/  @!P4 IMAD.WIDE R4, R5, 0x4, R8 ;  /* 0x000000040504c825 */ /* 0x004fe200078e0208 */
[C---:B------:R-:W-:Y:S02]  /*5020*/  LEA.HI.X.SX32 R12, R10.reuse, R0, 0x1, P5 ;  /* 0x000000000a0c7211 */ /* 0x040fe400028f0eff */
[C---:B------:R-:W-:Y:S02]  /*5030*/  LEA R8, P5, R11.reuse, UR4, 0x2 ;  /* 0x000000040b087c11 */ /* 0x040fe4000f8a10ff */
[----:B------:R-:W-:Y:S01]  /*5040*/  IADD3 R10, PT, PT, R10, UR7, RZ ;  /* 0x000000070a0a7c10 */ /* 0x000fe2000fffe0ff */
[----:B------:R2:W-:Y:S01]  /*5050*/  @!P4 STG.E desc[UR8][R4.64], R36 ;  /* 0x000000240400c986 */ /* 0x0005e2000c101908 */
[----:B------:R-:W-:Y:S02]  /*5060*/  LEA.HI.X R9, R11, UR5, R12, 0x2, P5 ;  /* 0x000000050b097c11 */ /* 0x000fe4000a8f140c */
[----:B------:R-:W-:-:S02]  /*5070*/  ISETP.GE.OR P4, PT, R13, UR6, P0 ;  /* 0x000000060d007c0c */ /* 0x000fc40008786670 */
[----:B------:R-:W-:Y:S01]  /*5080*/  ISETP.GE.OR P5, PT, R13, UR6, P1 ;  /* 0x000000060d007c0c */ /* 0x000fe20008fa6670 */
[----:B------:R2:W-:Y:S01]  /*5090*/  @!P6 STG.E desc[UR8][R8.64+0x4], R53 ;  /* 0x000004350800e986 */ /* 0x0005e2000c101908 */
[CC--:B-1----:R-:W-:Y:S02]  /*50a0*/  IADD3 R7, P6, PT, R47.reuse, R10.reuse, RZ ;  /* 0x0000000a2f077210 */ /* 0x0c2fe40007fde0ff */
[C---:B------:R-:W-:Y:S02]  /*50b0*/  ISETP.GE.OR P3, PT, R44.reuse, UR6, P3 ;  /* 0x000000062c007c0c */ /* 0x040fe40009f66670 */
[C---:B------:R-:W-:Y:S02]  /*50c0*/  ISETP.GE.OR P0, PT, R44.reuse, UR6, P0 ;  /* 0x000000062c007c0c */ /* 0x040fe40008706670 */
[----:B------:R-:W-:Y:S02]  /*50d0*/  ISETP.GE.OR P1, PT, R44, UR6, P1 ;  /* 0x000000062c007c0c */ /* 0x000fe40008f26670 */
[----:B------:R-:W-:Y:S01]  /*50e0*/  @!P2 IADD3 R47, PT, PT, R47, R10, RZ ;  /* 0x0000000a2f2fa210 */ /* 0x000fe20007ffe0ff */
[----:B------:R2:W-:Y:S01]  /*50f0*/  @!P4 STG.E desc[UR8][R8.64+0x8], R49 ;  /* 0x000008310800c986 */ /* 0x0005e2000c101908 */
[----:B------:R-:W-:-:S02]  /*5100*/  LEA.HI.X.SX32 R0, R10, R0, 0x1, P6 ;  /* 0x000000000a007211 */ /* 0x000fc400030f0eff */
[----:B------:R-:W-:Y:S01]  /*5110*/  LEA R6, P6, R7, UR4, 0x2 ;  /* 0x0000000407067c11 */ /* 0x000fe2000f8c10ff */
[----:B0-----:R-:W-:Y:S01]  /*5120*/  @!P2 IMAD.WIDE R2, R47, 0x4, R2 ;  /* 0x000000042f02a825 */ /* 0x001fe200078e0202 */
[----:B------:R2:W-:Y:S02]  /*5130*/  @!P5 STG.E desc[UR8][R8.64+0xc], R37 ;  /* 0x00000c250800d986 */ /* 0x0005e4000c101908 */
[----:B------:R-:W-:Y:S02]  /*5140*/  LEA.HI.X R7, R7, UR5, R0, 0x2, P6 ;  /* 0x0000000507077c11 */ /* 0x000fe4000b0f1400 */
[----:B------:R2:W-:Y:S04]  /*5150*/  @!P2 STG.E desc[UR8][R2.64], R51 ;  /* 0x000000330200a986 */ /* 0x0005e8000c101908 */
[----:B------:R2:W-:Y:S04]  /*5160*/  @!P3 STG.E desc[UR8][R6.64+0x4], R52 ;  /* 0x000004340600b986 */ /* 0x0005e8000c101908 */
[----:B------:R2:W-:Y:S01]  /*5170*/  @!P0 STG.E desc[UR8][R6.64+0x8], R50 ;  /* 0x0000083206008986 */ /* 0x0005e2000c101908 */
[----:B------:R-:W-:Y:S05]  /*5180*/  @P1 EXIT ;  /* 0x000000000000194d */ /* 0x000fea0003800000 */
[----:B------:R-:W-:Y:S01]  /*5190*/  STG.E desc[UR8][R6.64+0xc], R48 ;  /* 0x00000c3006007986 */ /* 0x000fe2000c101908 */
[----:B------:R-:W-:Y:S05]  /*51a0*/  EXIT ;  /* 0x000000000000794d */ /* 0x000fea0003800000 */
.L_x_2:
[----:B------:R-:W-:-:S00]  /*51b0*/  BRA `(.L_x_2) ;  /* 0xfffffffc00fc7947 */ /* 0x000fc0000383ffff */
[----:B------:R-:W-:-:S00]  /*51c0*/  NOP ;  /* 0x0000000000007918 */ /* 0x000fc00000000000 */
        /* <DEDUP_REMOVED lines=11> */
.L_x_3:


//--------------------- .nv.shared._Z17matrixMulRegisterILi32ELi4EEvPfS0_S0_iii --------------------------
	.section	.nv.shared._Z17matrixMulRegisterILi32ELi4EEvPfS0_S0_iii,"aw",@nobits
	.sectionflags	@""
	.align	4
.nv.shared._Z17matrixMulRegisterILi32ELi4EEvPfS0_S0_iii:
	.zero		9472


//--------------------- .nv.shared.reserved.0     --------------------------
	.section	.nv.shared.reserved.0,"aw",@nobits
	.weak		__nv_reservedSMEM_offset_0_alias
	.size		__nv_reservedSMEM_offset_0_alias, 0, 64
	.other		__nv_reservedSMEM_offset_0_alias,@"STO_CUDA_RESERVED_SHARED STV_DEFAULT"
__nv_reservedSMEM_offset_0_alias:
	.zero		0
	.zero		64


//--------------------- .nv.constant0._Z17matrixMulRegisterILi32ELi4EEvPfS0_S0_iii --------------------------
	.section	.nv.constant0._Z17matrixMulRegisterILi32ELi4EEvPfS0_S0_iii,"a",@progbits
	.sectionflags	@""
	.align	4
.nv.constant0._Z17matrixMulRegisterILi32ELi4EEvPfS0_S0_iii:
	.zero		932


//--------------------- SYMBOLS --------------------------

	.type		.nv.reservedSmem.offset0,@object
	.size		.nv.reservedSmem.offset0,0x4
	.type		.nv.reservedSmem.cap,@object
	.size		.nv.reservedSmem.cap,0x4
